//
// Generated by NVIDIA NVVM Compiler
//
// Compiler Build ID: CL-36424714
// Cuda compilation tools, release 13.0, V13.0.88
// Based on NVVM 20.0.0
//

.version 9.0
.target sm_100
.address_size 64

	// .globl	_Z15integrateKerneliddddPdii
.func  (.param .align 16 .b8 func_retval0[16]) __internal_trig_reduction_slowpathd
(
	.param .b64 __internal_trig_reduction_slowpathd_param_0
)
;
.func  (.param .b64 func_retval0) __internal_accurate_pow
(
	.param .b64 __internal_accurate_pow_param_0
)
;
// _ZZ15integrateKerneliddddPdiiE12sharedResult has been demoted
.global .align 8 .b8 __cudart_i2opi_d[144] = {8, 93, 141, 31, 177, 95, 251, 107, 234, 146, 82, 138, 247, 57, 7, 61, 123, 241, 229, 235, 199, 186, 39, 117, 45, 234, 95, 158, 102, 63, 70, 79, 183, 9, 203, 39, 207, 126, 54, 109, 31, 109, 10, 90, 139, 17, 47, 239, 15, 152, 5, 222, 255, 151, 248, 31, 59, 40, 249, 189, 139, 95, 132, 156, 244, 57, 83, 131, 57, 214, 145, 57, 65, 126, 95, 180, 38, 112, 156, 233, 132, 68, 187, 46, 245, 53, 130, 232, 62, 167, 41, 177, 28, 235, 29, 254, 28, 146, 209, 9, 234, 46, 73, 6, 224, 210, 77, 66, 58, 110, 36, 183, 97, 197, 187, 222, 171, 99, 81, 254, 65, 144, 67, 60, 153, 149, 98, 219, 192, 221, 52, 245, 209, 87, 39, 252, 41, 21, 68, 78, 110, 131, 249, 162};
.global .align 16 .b8 __cudart_sin_cos_coeffs[128] = {70, 210, 176, 44, 241, 229, 90, 190, 146, 227, 172, 105, 227, 29, 199, 62, 161, 98, 219, 25, 160, 1, 42, 191, 24, 8, 17, 17, 17, 17, 129, 63, 84, 85, 85, 85, 85, 85, 197, 191, 0, 0, 0, 0, 0, 0, 0, 0, 0, 0, 0, 0, 0, 0, 0, 0, 100, 129, 253, 32, 131, 255, 168, 189, 40, 133, 239, 193, 167, 238, 33, 62, 217, 230, 6, 142, 79, 126, 146, 190, 233, 188, 221, 25, 160, 1, 250, 62, 71, 93, 193, 22, 108, 193, 86, 191, 81, 85, 85, 85, 85, 85, 165, 63, 0, 0, 0, 0, 0, 0, 224, 191, 0, 0, 0, 0, 0, 0, 240, 63};

.visible .entry _Z15integrateKerneliddddPdii(
	.param .u32 _Z15integrateKerneliddddPdii_param_0,
	.param .f64 _Z15integrateKerneliddddPdii_param_1,
	.param .f64 _Z15integrateKerneliddddPdii_param_2,
	.param .f64 _Z15integrateKerneliddddPdii_param_3,
	.param .f64 _Z15integrateKerneliddddPdii_param_4,
	.param .u64 .ptr .align 1 _Z15integrateKerneliddddPdii_param_5,
	.param .u32 _Z15integrateKerneliddddPdii_param_6,
	.param .u32 _Z15integrateKerneliddddPdii_param_7
)
{
	.reg .pred 	%p<155>;
	.reg .b32 	%r<356>;
	.reg .b32 	%f<17>;
	.reg .b64 	%rd<33>;
	.reg .b64 	%fd<843>;
	// demoted variable
	.shared .align 8 .b8 _ZZ15integrateKerneliddddPdiiE12sharedResult[2048];
	ld.param.u32 	%r101, [_Z15integrateKerneliddddPdii_param_0];
	ld.param.f64 	%fd174, [_Z15integrateKerneliddddPdii_param_1];
	ld.param.f64 	%fd175, [_Z15integrateKerneliddddPdii_param_2];
	ld.param.f64 	%fd176, [_Z15integrateKerneliddddPdii_param_3];
	ld.param.f64 	%fd177, [_Z15integrateKerneliddddPdii_param_4];
	ld.param.u32 	%r102, [_Z15integrateKerneliddddPdii_param_6];
	ld.param.u32 	%r103, [_Z15integrateKerneliddddPdii_param_7];
	mov.u32 	%r104, %ctaid.x;
	mov.u32 	%r105, %ntid.x;
	mov.u32 	%r106, %tid.x;
	mad.lo.s32 	%r1, %r104, %r105, %r106;
	mov.u32 	%r107, %ctaid.y;
	mov.u32 	%r2, %ntid.y;
	mov.u32 	%r3, %tid.y;
	mad.lo.s32 	%r4, %r107, %r2, %r3;
	mad.lo.s32 	%r108, %r3, %r105, %r106;
	setp.gt.u32 	%p2, %r108, 255;
	shl.b32 	%r109, %r108, 3;
	mov.u32 	%r110, _ZZ15integrateKerneliddddPdiiE12sharedResult;
	add.s32 	%r5, %r110, %r109;
	@%p2 bra 	$L__BB0_2;
	mov.b64 	%rd2, 0;
	st.shared.u64 	[%r5], %rd2;
$L__BB0_2:
	bar.sync 	0;
	setp.ge.s32 	%p3, %r1, %r102;
	setp.ge.s32 	%p4, %r4, %r103;
	or.pred  	%p5, %p3, %p4;
	@%p5 bra 	$L__BB0_132;
	sub.f64 	%fd179, %fd175, %fd174;
	cvt.rn.f64.s32 	%fd180, %r102;
	div.rn.f64 	%fd1, %fd179, %fd180;
	sub.f64 	%fd181, %fd177, %fd176;
	cvt.rn.f64.u32 	%fd182, %r103;
	div.rn.f64 	%fd2, %fd181, %fd182;
	cvt.rn.f64.s32 	%fd183, %r1;
	add.f64 	%fd184, %fd183, 0d3FE0000000000000;
	fma.rn.f64 	%fd3, %fd184, %fd1, %fd174;
	cvt.rn.f64.u32 	%fd185, %r4;
	add.f64 	%fd186, %fd185, 0d3FE0000000000000;
	fma.rn.f64 	%fd4, %fd186, %fd2, %fd176;
	mov.f64 	%fd833, 0d0000000000000000;
	setp.eq.s32 	%p6, %r101, 3;
	@%p6 bra 	$L__BB0_27;
	setp.eq.s32 	%p7, %r101, 2;
	@%p7 bra 	$L__BB0_7;
	setp.ne.s32 	%p8, %r101, 1;
	@%p8 bra 	$L__BB0_118;
	add.f64 	%fd600, %fd3, 0d4040000000000000;
	mul.f64 	%fd601, %fd600, %fd600;
	mul.f64 	%fd602, %fd601, %fd601;
	mul.f64 	%fd603, %fd601, %fd602;
	add.f64 	%fd604, %fd4, 0d4040000000000000;
	mul.f64 	%fd605, %fd604, %fd604;
	mul.f64 	%fd606, %fd605, %fd605;
	mul.f64 	%fd607, %fd605, %fd606;
	add.f64 	%fd608, %fd603, 0d3FF0000000000000;
	add.f64 	%fd609, %fd607, %fd608;
	rcp.rn.f64 	%fd610, %fd609;
	add.f64 	%fd611, %fd610, 0d3F60624DD2F1A9FC;
	add.f64 	%fd612, %fd3, 0d4030000000000000;
	mul.f64 	%fd613, %fd612, %fd612;
	mul.f64 	%fd614, %fd613, %fd613;
	mul.f64 	%fd615, %fd613, %fd614;
	add.f64 	%fd616, %fd615, 0d4000000000000000;
	add.f64 	%fd617, %fd607, %fd616;
	rcp.rn.f64 	%fd618, %fd617;
	add.f64 	%fd619, %fd611, %fd618;
	mul.f64 	%fd620, %fd3, %fd3;
	mul.f64 	%fd621, %fd620, %fd620;
	mul.f64 	%fd622, %fd620, %fd621;
	add.f64 	%fd623, %fd622, 0d4008000000000000;
	add.f64 	%fd624, %fd607, %fd623;
	rcp.rn.f64 	%fd625, %fd624;
	add.f64 	%fd626, %fd619, %fd625;
	add.f64 	%fd627, %fd3, 0dC030000000000000;
	mul.f64 	%fd628, %fd627, %fd627;
	mul.f64 	%fd629, %fd628, %fd628;
	mul.f64 	%fd630, %fd628, %fd629;
	add.f64 	%fd631, %fd630, 0d4010000000000000;
	add.f64 	%fd632, %fd607, %fd631;
	rcp.rn.f64 	%fd633, %fd632;
	add.f64 	%fd634, %fd626, %fd633;
	add.f64 	%fd635, %fd3, 0dC040000000000000;
	mul.f64 	%fd636, %fd635, %fd635;
	mul.f64 	%fd637, %fd636, %fd636;
	mul.f64 	%fd638, %fd636, %fd637;
	add.f64 	%fd639, %fd638, 0d4014000000000000;
	add.f64 	%fd640, %fd607, %fd639;
	rcp.rn.f64 	%fd641, %fd640;
	add.f64 	%fd642, %fd634, %fd641;
	add.f64 	%fd643, %fd4, 0d4030000000000000;
	mul.f64 	%fd644, %fd643, %fd643;
	mul.f64 	%fd645, %fd644, %fd644;
	mul.f64 	%fd646, %fd644, %fd645;
	add.f64 	%fd647, %fd603, 0d4018000000000000;
	add.f64 	%fd648, %fd646, %fd647;
	rcp.rn.f64 	%fd649, %fd648;
	add.f64 	%fd650, %fd642, %fd649;
	add.f64 	%fd651, %fd615, 0d401C000000000000;
	add.f64 	%fd652, %fd646, %fd651;
	rcp.rn.f64 	%fd653, %fd652;
	add.f64 	%fd654, %fd650, %fd653;
	add.f64 	%fd655, %fd622, 0d4020000000000000;
	add.f64 	%fd656, %fd646, %fd655;
	rcp.rn.f64 	%fd657, %fd656;
	add.f64 	%fd658, %fd654, %fd657;
	add.f64 	%fd659, %fd630, 0d4022000000000000;
	add.f64 	%fd660, %fd646, %fd659;
	rcp.rn.f64 	%fd661, %fd660;
	add.f64 	%fd662, %fd658, %fd661;
	add.f64 	%fd663, %fd638, 0d4024000000000000;
	add.f64 	%fd664, %fd646, %fd663;
	rcp.rn.f64 	%fd665, %fd664;
	add.f64 	%fd666, %fd662, %fd665;
	mul.f64 	%fd667, %fd4, %fd4;
	mul.f64 	%fd668, %fd667, %fd667;
	mul.f64 	%fd669, %fd667, %fd668;
	add.f64 	%fd670, %fd603, 0d4026000000000000;
	add.f64 	%fd671, %fd669, %fd670;
	rcp.rn.f64 	%fd672, %fd671;
	add.f64 	%fd673, %fd666, %fd672;
	add.f64 	%fd674, %fd615, 0d4028000000000000;
	add.f64 	%fd675, %fd669, %fd674;
	rcp.rn.f64 	%fd676, %fd675;
	add.f64 	%fd677, %fd673, %fd676;
	add.f64 	%fd678, %fd622, 0d402A000000000000;
	add.f64 	%fd679, %fd669, %fd678;
	rcp.rn.f64 	%fd680, %fd679;
	add.f64 	%fd681, %fd677, %fd680;
	add.f64 	%fd682, %fd630, 0d402C000000000000;
	add.f64 	%fd683, %fd669, %fd682;
	rcp.rn.f64 	%fd684, %fd683;
	add.f64 	%fd685, %fd681, %fd684;
	add.f64 	%fd686, %fd638, 0d402E000000000000;
	add.f64 	%fd687, %fd669, %fd686;
	rcp.rn.f64 	%fd688, %fd687;
	add.f64 	%fd689, %fd685, %fd688;
	add.f64 	%fd690, %fd4, 0dC030000000000000;
	mul.f64 	%fd691, %fd690, %fd690;
	mul.f64 	%fd692, %fd691, %fd691;
	mul.f64 	%fd693, %fd691, %fd692;
	add.f64 	%fd694, %fd603, 0d4030000000000000;
	add.f64 	%fd695, %fd693, %fd694;
	rcp.rn.f64 	%fd696, %fd695;
	add.f64 	%fd697, %fd689, %fd696;
	add.f64 	%fd698, %fd615, 0d4031000000000000;
	add.f64 	%fd699, %fd693, %fd698;
	rcp.rn.f64 	%fd700, %fd699;
	add.f64 	%fd701, %fd697, %fd700;
	add.f64 	%fd702, %fd622, 0d4032000000000000;
	add.f64 	%fd703, %fd693, %fd702;
	rcp.rn.f64 	%fd704, %fd703;
	add.f64 	%fd705, %fd701, %fd704;
	add.f64 	%fd706, %fd630, 0d4033000000000000;
	add.f64 	%fd707, %fd693, %fd706;
	rcp.rn.f64 	%fd708, %fd707;
	add.f64 	%fd709, %fd705, %fd708;
	add.f64 	%fd710, %fd638, 0d4034000000000000;
	add.f64 	%fd711, %fd693, %fd710;
	rcp.rn.f64 	%fd712, %fd711;
	add.f64 	%fd713, %fd709, %fd712;
	add.f64 	%fd714, %fd4, 0dC040000000000000;
	mul.f64 	%fd715, %fd714, %fd714;
	mul.f64 	%fd716, %fd715, %fd715;
	mul.f64 	%fd717, %fd715, %fd716;
	add.f64 	%fd718, %fd603, 0d4035000000000000;
	add.f64 	%fd719, %fd717, %fd718;
	rcp.rn.f64 	%fd720, %fd719;
	add.f64 	%fd721, %fd713, %fd720;
	add.f64 	%fd722, %fd615, 0d4036000000000000;
	add.f64 	%fd723, %fd717, %fd722;
	rcp.rn.f64 	%fd724, %fd723;
	add.f64 	%fd725, %fd721, %fd724;
	add.f64 	%fd726, %fd622, 0d4037000000000000;
	add.f64 	%fd727, %fd717, %fd726;
	rcp.rn.f64 	%fd728, %fd727;
	add.f64 	%fd729, %fd725, %fd728;
	add.f64 	%fd730, %fd630, 0d4038000000000000;
	add.f64 	%fd731, %fd717, %fd730;
	rcp.rn.f64 	%fd732, %fd731;
	add.f64 	%fd733, %fd729, %fd732;
	add.f64 	%fd734, %fd638, 0d4039000000000000;
	add.f64 	%fd735, %fd717, %fd734;
	rcp.rn.f64 	%fd736, %fd735;
	add.f64 	%fd737, %fd733, %fd736;
	rcp.rn.f64 	%fd833, %fd737;
	bra.uni 	$L__BB0_118;
$L__BB0_7:
	mul.f64 	%fd484, %fd4, %fd4;
	fma.rn.f64 	%fd485, %fd3, %fd3, %fd484;
	mul.f64 	%fd486, %fd485, 0d3FE0000000000000;
	sqrt.rn.f64 	%fd487, %fd486;
	mul.f64 	%fd6, %fd487, 0dBFC999999999999A;
	fma.rn.f64 	%fd488, %fd6, 0d3FF71547652B82FE, 0d4338000000000000;
	{
	.reg .b32 %temp; 
	mov.b64 	{%r6, %temp}, %fd488;
	}
	mov.f64 	%fd489, 0dC338000000000000;
	add.rn.f64 	%fd490, %fd488, %fd489;
	fma.rn.f64 	%fd491, %fd490, 0dBFE62E42FEFA39EF, %fd6;
	fma.rn.f64 	%fd492, %fd490, 0dBC7ABC9E3B39803F, %fd491;
	fma.rn.f64 	%fd493, %fd492, 0d3E5ADE1569CE2BDF, 0d3E928AF3FCA213EA;
	fma.rn.f64 	%fd494, %fd493, %fd492, 0d3EC71DEE62401315;
	fma.rn.f64 	%fd495, %fd494, %fd492, 0d3EFA01997C89EB71;
	fma.rn.f64 	%fd496, %fd495, %fd492, 0d3F2A01A014761F65;
	fma.rn.f64 	%fd497, %fd496, %fd492, 0d3F56C16C1852B7AF;
	fma.rn.f64 	%fd498, %fd497, %fd492, 0d3F81111111122322;
	fma.rn.f64 	%fd499, %fd498, %fd492, 0d3FA55555555502A1;
	fma.rn.f64 	%fd500, %fd499, %fd492, 0d3FC5555555555511;
	fma.rn.f64 	%fd501, %fd500, %fd492, 0d3FE000000000000B;
	fma.rn.f64 	%fd502, %fd501, %fd492, 0d3FF0000000000000;
	fma.rn.f64 	%fd503, %fd502, %fd492, 0d3FF0000000000000;
	{
	.reg .b32 %temp; 
	mov.b64 	{%r7, %temp}, %fd503;
	}
	{
	.reg .b32 %temp; 
	mov.b64 	{%temp, %r8}, %fd503;
	}
	shl.b32 	%r271, %r6, 20;
	add.s32 	%r272, %r271, %r8;
	mov.b64 	%fd801, {%r7, %r272};
	{
	.reg .b32 %temp; 
	mov.b64 	{%temp, %r273}, %fd6;
	}
	mov.b32 	%f14, %r273;
	abs.f32 	%f1, %f14;
	setp.lt.f32 	%p130, %f1, 0f4086232B;
	@%p130 bra 	$L__BB0_10;
	setp.lt.f64 	%p131, %fd6, 0d0000000000000000;
	add.f64 	%fd504, %fd6, 0d7FF0000000000000;
	selp.f64 	%fd801, 0d0000000000000000, %fd504, %p131;
	setp.geu.f32 	%p132, %f1, 0f40874800;
	@%p132 bra 	$L__BB0_10;
	shr.u32 	%r274, %r6, 31;
	add.s32 	%r275, %r6, %r274;
	shr.s32 	%r276, %r275, 1;
	shl.b32 	%r277, %r276, 20;
	add.s32 	%r278, %r8, %r277;
	mov.b64 	%fd505, {%r7, %r278};
	sub.s32 	%r279, %r6, %r276;
	shl.b32 	%r280, %r279, 20;
	add.s32 	%r281, %r280, 1072693248;
	mov.b32 	%r282, 0;
	mov.b64 	%fd506, {%r282, %r281};
	mul.f64 	%fd801, %fd506, %fd505;
$L__BB0_10:
	mul.f64 	%fd11, %fd3, 0d401921FB54442D18;
	abs.f64 	%fd12, %fd11;
	setp.neu.f64 	%p133, %fd12, 0d7FF0000000000000;
	@%p133 bra 	$L__BB0_12;
	mov.f64 	%fd512, 0d0000000000000000;
	mul.rn.f64 	%fd803, %fd11, %fd512;
	mov.b32 	%r336, 1;
	bra.uni 	$L__BB0_15;
$L__BB0_12:
	mul.f64 	%fd507, %fd11, 0d3FE45F306DC9C883;
	cvt.rni.s32.f64 	%r335, %fd507;
	cvt.rn.f64.s32 	%fd508, %r335;
	fma.rn.f64 	%fd509, %fd508, 0dBFF921FB54442D18, %fd11;
	fma.rn.f64 	%fd510, %fd508, 0dBC91A62633145C00, %fd509;
	fma.rn.f64 	%fd803, %fd508, 0dB97B839A252049C0, %fd510;
	setp.ltu.f64 	%p134, %fd12, 0d41E0000000000000;
	@%p134 bra 	$L__BB0_14;
	{ // callseq 12, 0
	.param .b64 param0;
	st.param.f64 	[param0], %fd11;
	.param .align 16 .b8 retval0[16];
	call.uni (retval0), 
	__internal_trig_reduction_slowpathd, 
	(
	param0
	);
	ld.param.f64 	%fd803, [retval0];
	ld.param.b32 	%r335, [retval0+8];
	} // callseq 12
$L__BB0_14:
	add.s32 	%r336, %r335, 1;
$L__BB0_15:
	shl.b32 	%r285, %r336, 6;
	cvt.u64.u32 	%rd23, %r285;
	and.b64  	%rd24, %rd23, 64;
	mov.u64 	%rd25, __cudart_sin_cos_coeffs;
	add.s64 	%rd26, %rd25, %rd24;
	mul.rn.f64 	%fd513, %fd803, %fd803;
	and.b32  	%r286, %r336, 1;
	setp.eq.b32 	%p135, %r286, 1;
	selp.f64 	%fd514, 0dBDA8FF8320FD8164, 0d3DE5DB65F9785EBA, %p135;
	ld.global.nc.v2.f64 	{%fd515, %fd516}, [%rd26];
	fma.rn.f64 	%fd517, %fd514, %fd513, %fd515;
	fma.rn.f64 	%fd518, %fd517, %fd513, %fd516;
	ld.global.nc.v2.f64 	{%fd519, %fd520}, [%rd26+16];
	fma.rn.f64 	%fd521, %fd518, %fd513, %fd519;
	fma.rn.f64 	%fd522, %fd521, %fd513, %fd520;
	ld.global.nc.v2.f64 	{%fd523, %fd524}, [%rd26+32];
	fma.rn.f64 	%fd525, %fd522, %fd513, %fd523;
	fma.rn.f64 	%fd526, %fd525, %fd513, %fd524;
	fma.rn.f64 	%fd527, %fd526, %fd803, %fd803;
	fma.rn.f64 	%fd528, %fd526, %fd513, 0d3FF0000000000000;
	selp.f64 	%fd529, %fd528, %fd527, %p135;
	and.b32  	%r287, %r336, 2;
	setp.eq.s32 	%p136, %r287, 0;
	mov.f64 	%fd530, 0d0000000000000000;
	sub.f64 	%fd531, %fd530, %fd529;
	selp.f64 	%fd18, %fd529, %fd531, %p136;
	mul.f64 	%fd19, %fd4, 0d401921FB54442D18;
	abs.f64 	%fd20, %fd19;
	setp.neu.f64 	%p137, %fd20, 0d7FF0000000000000;
	@%p137 bra 	$L__BB0_17;
	mov.f64 	%fd537, 0d0000000000000000;
	mul.rn.f64 	%fd805, %fd19, %fd537;
	mov.b32 	%r338, 1;
	bra.uni 	$L__BB0_20;
$L__BB0_17:
	mul.f64 	%fd532, %fd19, 0d3FE45F306DC9C883;
	cvt.rni.s32.f64 	%r337, %fd532;
	cvt.rn.f64.s32 	%fd533, %r337;
	fma.rn.f64 	%fd534, %fd533, 0dBFF921FB54442D18, %fd19;
	fma.rn.f64 	%fd535, %fd533, 0dBC91A62633145C00, %fd534;
	fma.rn.f64 	%fd805, %fd533, 0dB97B839A252049C0, %fd535;
	setp.ltu.f64 	%p138, %fd20, 0d41E0000000000000;
	@%p138 bra 	$L__BB0_19;
	{ // callseq 13, 0
	.param .b64 param0;
	st.param.f64 	[param0], %fd19;
	.param .align 16 .b8 retval0[16];
	call.uni (retval0), 
	__internal_trig_reduction_slowpathd, 
	(
	param0
	);
	ld.param.f64 	%fd805, [retval0];
	ld.param.b32 	%r337, [retval0+8];
	} // callseq 13
$L__BB0_19:
	add.s32 	%r338, %r337, 1;
$L__BB0_20:
	shl.b32 	%r290, %r338, 6;
	cvt.u64.u32 	%rd27, %r290;
	and.b64  	%rd28, %rd27, 64;
	add.s64 	%rd30, %rd25, %rd28;
	mul.rn.f64 	%fd538, %fd805, %fd805;
	and.b32  	%r291, %r338, 1;
	setp.eq.b32 	%p139, %r291, 1;
	selp.f64 	%fd539, 0dBDA8FF8320FD8164, 0d3DE5DB65F9785EBA, %p139;
	ld.global.nc.v2.f64 	{%fd540, %fd541}, [%rd30];
	fma.rn.f64 	%fd542, %fd539, %fd538, %fd540;
	fma.rn.f64 	%fd543, %fd542, %fd538, %fd541;
	ld.global.nc.v2.f64 	{%fd544, %fd545}, [%rd30+16];
	fma.rn.f64 	%fd546, %fd543, %fd538, %fd544;
	fma.rn.f64 	%fd547, %fd546, %fd538, %fd545;
	ld.global.nc.v2.f64 	{%fd548, %fd549}, [%rd30+32];
	fma.rn.f64 	%fd550, %fd547, %fd538, %fd548;
	fma.rn.f64 	%fd551, %fd550, %fd538, %fd549;
	fma.rn.f64 	%fd552, %fd551, %fd805, %fd805;
	fma.rn.f64 	%fd553, %fd551, %fd538, 0d3FF0000000000000;
	selp.f64 	%fd554, %fd553, %fd552, %p139;
	and.b32  	%r292, %r338, 2;
	setp.eq.s32 	%p140, %r292, 0;
	mov.f64 	%fd555, 0d0000000000000000;
	sub.f64 	%fd556, %fd555, %fd554;
	selp.f64 	%fd557, %fd554, %fd556, %p140;
	add.f64 	%fd558, %fd18, %fd557;
	mul.f64 	%fd26, %fd558, 0d3FE0000000000000;
	fma.rn.f64 	%fd559, %fd26, 0d3FF71547652B82FE, 0d4338000000000000;
	{
	.reg .b32 %temp; 
	mov.b64 	{%r19, %temp}, %fd559;
	}
	mov.f64 	%fd560, 0dC338000000000000;
	add.rn.f64 	%fd561, %fd559, %fd560;
	fma.rn.f64 	%fd562, %fd561, 0dBFE62E42FEFA39EF, %fd26;
	fma.rn.f64 	%fd563, %fd561, 0dBC7ABC9E3B39803F, %fd562;
	fma.rn.f64 	%fd564, %fd563, 0d3E5ADE1569CE2BDF, 0d3E928AF3FCA213EA;
	fma.rn.f64 	%fd565, %fd564, %fd563, 0d3EC71DEE62401315;
	fma.rn.f64 	%fd566, %fd565, %fd563, 0d3EFA01997C89EB71;
	fma.rn.f64 	%fd567, %fd566, %fd563, 0d3F2A01A014761F65;
	fma.rn.f64 	%fd568, %fd567, %fd563, 0d3F56C16C1852B7AF;
	fma.rn.f64 	%fd569, %fd568, %fd563, 0d3F81111111122322;
	fma.rn.f64 	%fd570, %fd569, %fd563, 0d3FA55555555502A1;
	fma.rn.f64 	%fd571, %fd570, %fd563, 0d3FC5555555555511;
	fma.rn.f64 	%fd572, %fd571, %fd563, 0d3FE000000000000B;
	fma.rn.f64 	%fd573, %fd572, %fd563, 0d3FF0000000000000;
	fma.rn.f64 	%fd574, %fd573, %fd563, 0d3FF0000000000000;
	{
	.reg .b32 %temp; 
	mov.b64 	{%r20, %temp}, %fd574;
	}
	{
	.reg .b32 %temp; 
	mov.b64 	{%temp, %r21}, %fd574;
	}
	shl.b32 	%r293, %r19, 20;
	add.s32 	%r294, %r293, %r21;
	mov.b64 	%fd806, {%r20, %r294};
	{
	.reg .b32 %temp; 
	mov.b64 	{%temp, %r295}, %fd26;
	}
	mov.b32 	%f15, %r295;
	abs.f32 	%f2, %f15;
	setp.lt.f32 	%p141, %f2, 0f4086232B;
	@%p141 bra 	$L__BB0_23;
	setp.lt.f64 	%p142, %fd26, 0d0000000000000000;
	add.f64 	%fd575, %fd26, 0d7FF0000000000000;
	selp.f64 	%fd806, 0d0000000000000000, %fd575, %p142;
	setp.geu.f32 	%p143, %f2, 0f40874800;
	@%p143 bra 	$L__BB0_23;
	shr.u32 	%r296, %r19, 31;
	add.s32 	%r297, %r19, %r296;
	shr.s32 	%r298, %r297, 1;
	shl.b32 	%r299, %r298, 20;
	add.s32 	%r300, %r21, %r299;
	mov.b64 	%fd576, {%r20, %r300};
	sub.s32 	%r301, %r19, %r298;
	shl.b32 	%r302, %r301, 20;
	add.s32 	%r303, %r302, 1072693248;
	mov.b32 	%r304, 0;
	mov.b64 	%fd577, {%r304, %r303};
	mul.f64 	%fd806, %fd577, %fd576;
$L__BB0_23:
	mul.f64 	%fd578, %fd801, 0dC034000000000000;
	sub.f64 	%fd31, %fd578, %fd806;
	mov.f64 	%fd579, 0d4338000000000001;
	{
	.reg .b32 %temp; 
	mov.b64 	{%r22, %temp}, %fd579;
	}
	mov.f64 	%fd580, 0dC338000000000000;
	add.rn.f64 	%fd581, %fd579, %fd580;
	fma.rn.f64 	%fd582, %fd581, 0dBFE62E42FEFA39EF, 0d3FF0000000000000;
	fma.rn.f64 	%fd583, %fd581, 0dBC7ABC9E3B39803F, %fd582;
	fma.rn.f64 	%fd584, %fd583, 0d3E5ADE1569CE2BDF, 0d3E928AF3FCA213EA;
	fma.rn.f64 	%fd585, %fd584, %fd583, 0d3EC71DEE62401315;
	fma.rn.f64 	%fd586, %fd585, %fd583, 0d3EFA01997C89EB71;
	fma.rn.f64 	%fd587, %fd586, %fd583, 0d3F2A01A014761F65;
	fma.rn.f64 	%fd588, %fd587, %fd583, 0d3F56C16C1852B7AF;
	fma.rn.f64 	%fd589, %fd588, %fd583, 0d3F81111111122322;
	fma.rn.f64 	%fd590, %fd589, %fd583, 0d3FA55555555502A1;
	fma.rn.f64 	%fd591, %fd590, %fd583, 0d3FC5555555555511;
	fma.rn.f64 	%fd592, %fd591, %fd583, 0d3FE000000000000B;
	fma.rn.f64 	%fd593, %fd592, %fd583, 0d3FF0000000000000;
	fma.rn.f64 	%fd594, %fd593, %fd583, 0d3FF0000000000000;
	{
	.reg .b32 %temp; 
	mov.b64 	{%r23, %temp}, %fd594;
	}
	{
	.reg .b32 %temp; 
	mov.b64 	{%temp, %r24}, %fd594;
	}
	shl.b32 	%r305, %r22, 20;
	add.s32 	%r306, %r305, %r24;
	mov.b64 	%fd807, {%r23, %r306};
	mov.f64 	%fd595, 0d3FF0000000000000;
	{
	.reg .b32 %temp; 
	mov.b64 	{%temp, %r307}, %fd595;
	}
	mov.b32 	%f16, %r307;
	abs.f32 	%f3, %f16;
	setp.lt.f32 	%p144, %f3, 0f4086232B;
	@%p144 bra 	$L__BB0_26;
	setp.geu.f32 	%p145, %f3, 0f40874800;
	mov.f64 	%fd807, 0d7FF0000000000000;
	@%p145 bra 	$L__BB0_26;
	shr.u32 	%r308, %r22, 31;
	add.s32 	%r309, %r22, %r308;
	shr.s32 	%r310, %r309, 1;
	shl.b32 	%r311, %r310, 20;
	add.s32 	%r312, %r24, %r311;
	mov.b64 	%fd597, {%r23, %r312};
	sub.s32 	%r313, %r22, %r310;
	shl.b32 	%r314, %r313, 20;
	add.s32 	%r315, %r314, 1072693248;
	mov.b32 	%r316, 0;
	mov.b64 	%fd598, {%r316, %r315};
	mul.f64 	%fd807, %fd598, %fd597;
$L__BB0_26:
	add.f64 	%fd599, %fd31, 0d4034000000000000;
	add.f64 	%fd833, %fd599, %fd807;
	bra.uni 	$L__BB0_118;
$L__BB0_27:
	mov.f64 	%fd187, 0d4000000000000000;
	{
	.reg .b32 %temp; 
	mov.b64 	{%temp, %r25}, %fd187;
	}
	and.b32  	%r26, %r25, 2146435072;
	setp.eq.s32 	%p9, %r26, 1062207488;
	setp.lt.s32 	%p11, %r25, 0;
	selp.b32 	%r27, 0, 2146435072, %p11;
	and.b32  	%r111, %r25, 2147483647;
	setp.ne.s32 	%p12, %r111, 1071644672;
	and.pred  	%p1, %p9, %p12;
	or.b32  	%r28, %r27, -2147483648;
	add.f64 	%fd36, %fd3, 0dBFF0000000000000;
	{
	.reg .b32 %temp; 
	mov.b64 	{%temp, %r29}, %fd36;
	}
	abs.f64 	%fd37, %fd36;
	{ // callseq 0, 0
	.param .b64 param0;
	st.param.f64 	[param0], %fd37;
	.param .b64 retval0;
	call.uni (retval0), 
	__internal_accurate_pow, 
	(
	param0
	);
	ld.param.f64 	%fd188, [retval0];
	} // callseq 0
	setp.lt.s32 	%p13, %r29, 0;
	neg.f64 	%fd190, %fd188;
	selp.f64 	%fd191, %fd190, %fd188, %p9;
	selp.f64 	%fd192, %fd191, %fd188, %p13;
	setp.eq.f64 	%p14, %fd36, 0d0000000000000000;
	selp.b32 	%r112, %r29, 0, %p9;
	or.b32  	%r113, %r112, 2146435072;
	selp.b32 	%r114, %r113, %r112, %p11;
	mov.b32 	%r115, 0;
	mov.b64 	%fd193, {%r115, %r114};
	selp.f64 	%fd823, %fd193, %fd192, %p14;
	add.f64 	%fd194, %fd36, 0d4000000000000000;
	{
	.reg .b32 %temp; 
	mov.b64 	{%temp, %r116}, %fd194;
	}
	and.b32  	%r30, %r116, 2146435072;
	setp.ne.s32 	%p15, %r30, 2146435072;
	mov.f64 	%fd808, %fd823;
	@%p15 bra 	$L__BB0_32;
	setp.num.f64 	%p16, %fd36, %fd36;
	@%p16 bra 	$L__BB0_30;
	mov.f64 	%fd195, 0d4000000000000000;
	add.rn.f64 	%fd808, %fd36, %fd195;
	bra.uni 	$L__BB0_32;
$L__BB0_30:
	setp.neu.f64 	%p17, %fd37, 0d7FF0000000000000;
	mov.f64 	%fd808, %fd823;
	@%p17 bra 	$L__BB0_32;
	setp.lt.s32 	%p18, %r29, 0;
	selp.b32 	%r117, %r28, %r27, %p1;
	selp.b32 	%r118, %r117, %r27, %p18;
	mov.b32 	%r119, 0;
	mov.b64 	%fd808, {%r119, %r118};
$L__BB0_32:
	setp.lt.s32 	%p19, %r25, 0;
	setp.eq.s32 	%p20, %r26, 1062207488;
	add.f64 	%fd42, %fd4, 0dC010000000000000;
	{
	.reg .b32 %temp; 
	mov.b64 	{%temp, %r31}, %fd42;
	}
	abs.f64 	%fd43, %fd42;
	{ // callseq 1, 0
	.param .b64 param0;
	st.param.f64 	[param0], %fd43;
	.param .b64 retval0;
	call.uni (retval0), 
	__internal_accurate_pow, 
	(
	param0
	);
	ld.param.f64 	%fd196, [retval0];
	} // callseq 1
	setp.lt.s32 	%p22, %r31, 0;
	neg.f64 	%fd198, %fd196;
	selp.f64 	%fd199, %fd198, %fd196, %p20;
	selp.f64 	%fd200, %fd199, %fd196, %p22;
	setp.eq.f64 	%p23, %fd42, 0d0000000000000000;
	selp.b32 	%r120, %r31, 0, %p20;
	or.b32  	%r121, %r120, 2146435072;
	selp.b32 	%r122, %r121, %r120, %p19;
	mov.b32 	%r123, 0;
	mov.b64 	%fd201, {%r123, %r122};
	selp.f64 	%fd829, %fd201, %fd200, %p23;
	add.f64 	%fd202, %fd42, 0d4000000000000000;
	{
	.reg .b32 %temp; 
	mov.b64 	{%temp, %r124}, %fd202;
	}
	and.b32  	%r32, %r124, 2146435072;
	setp.ne.s32 	%p24, %r32, 2146435072;
	mov.f64 	%fd809, %fd829;
	@%p24 bra 	$L__BB0_37;
	setp.num.f64 	%p25, %fd42, %fd42;
	@%p25 bra 	$L__BB0_35;
	mov.f64 	%fd203, 0d4000000000000000;
	add.rn.f64 	%fd809, %fd42, %fd203;
	bra.uni 	$L__BB0_37;
$L__BB0_35:
	setp.neu.f64 	%p26, %fd43, 0d7FF0000000000000;
	mov.f64 	%fd809, %fd829;
	@%p26 bra 	$L__BB0_37;
	selp.b32 	%r125, %r28, %r27, %p1;
	selp.b32 	%r126, %r125, %r27, %p22;
	mov.b32 	%r127, 0;
	mov.b64 	%fd809, {%r127, %r126};
$L__BB0_37:
	setp.eq.f64 	%p28, %fd42, 0d3FF0000000000000;
	selp.f64 	%fd204, 0d3FF0000000000000, %fd809, %p28;
	setp.eq.f64 	%p29, %fd36, 0d3FF0000000000000;
	selp.f64 	%fd205, 0d3FF0000000000000, %fd808, %p29;
	add.f64 	%fd48, %fd205, %fd204;
	div.rn.f64 	%fd49, %fd48, 0dC00921FB54442D18;
	fma.rn.f64 	%fd206, %fd49, 0d3FF71547652B82FE, 0d4338000000000000;
	{
	.reg .b32 %temp; 
	mov.b64 	{%r33, %temp}, %fd206;
	}
	mov.f64 	%fd207, 0dC338000000000000;
	add.rn.f64 	%fd208, %fd206, %fd207;
	fma.rn.f64 	%fd209, %fd208, 0dBFE62E42FEFA39EF, %fd49;
	fma.rn.f64 	%fd210, %fd208, 0dBC7ABC9E3B39803F, %fd209;
	fma.rn.f64 	%fd211, %fd210, 0d3E5ADE1569CE2BDF, 0d3E928AF3FCA213EA;
	fma.rn.f64 	%fd212, %fd211, %fd210, 0d3EC71DEE62401315;
	fma.rn.f64 	%fd213, %fd212, %fd210, 0d3EFA01997C89EB71;
	fma.rn.f64 	%fd214, %fd213, %fd210, 0d3F2A01A014761F65;
	fma.rn.f64 	%fd215, %fd214, %fd210, 0d3F56C16C1852B7AF;
	fma.rn.f64 	%fd216, %fd215, %fd210, 0d3F81111111122322;
	fma.rn.f64 	%fd217, %fd216, %fd210, 0d3FA55555555502A1;
	fma.rn.f64 	%fd218, %fd217, %fd210, 0d3FC5555555555511;
	fma.rn.f64 	%fd219, %fd218, %fd210, 0d3FE000000000000B;
	fma.rn.f64 	%fd220, %fd219, %fd210, 0d3FF0000000000000;
	fma.rn.f64 	%fd221, %fd220, %fd210, 0d3FF0000000000000;
	{
	.reg .b32 %temp; 
	mov.b64 	{%r34, %temp}, %fd221;
	}
	{
	.reg .b32 %temp; 
	mov.b64 	{%temp, %r35}, %fd221;
	}
	shl.b32 	%r128, %r33, 20;
	add.s32 	%r129, %r128, %r35;
	mov.b64 	%fd810, {%r34, %r129};
	{
	.reg .b32 %temp; 
	mov.b64 	{%temp, %r130}, %fd49;
	}
	mov.b32 	%f9, %r130;
	abs.f32 	%f4, %f9;
	setp.lt.f32 	%p30, %f4, 0f4086232B;
	@%p30 bra 	$L__BB0_40;
	setp.lt.f64 	%p31, %fd49, 0d0000000000000000;
	add.f64 	%fd222, %fd49, 0d7FF0000000000000;
	selp.f64 	%fd810, 0d0000000000000000, %fd222, %p31;
	setp.geu.f32 	%p32, %f4, 0f40874800;
	@%p32 bra 	$L__BB0_40;
	shr.u32 	%r131, %r33, 31;
	add.s32 	%r132, %r33, %r131;
	shr.s32 	%r133, %r132, 1;
	shl.b32 	%r134, %r133, 20;
	add.s32 	%r135, %r35, %r134;
	mov.b64 	%fd223, {%r34, %r135};
	sub.s32 	%r136, %r33, %r133;
	shl.b32 	%r137, %r136, 20;
	add.s32 	%r138, %r137, 1072693248;
	mov.b32 	%r139, 0;
	mov.b64 	%fd224, {%r139, %r138};
	mul.f64 	%fd810, %fd224, %fd223;
$L__BB0_40:
	mul.f64 	%fd54, %fd48, 0d400921FB54442D18;
	abs.f64 	%fd55, %fd54;
	setp.neu.f64 	%p33, %fd55, 0d7FF0000000000000;
	@%p33 bra 	$L__BB0_42;
	mov.f64 	%fd230, 0d0000000000000000;
	mul.rn.f64 	%fd812, %fd54, %fd230;
	mov.b32 	%r340, 1;
	bra.uni 	$L__BB0_45;
$L__BB0_42:
	mul.f64 	%fd225, %fd54, 0d3FE45F306DC9C883;
	cvt.rni.s32.f64 	%r339, %fd225;
	cvt.rn.f64.s32 	%fd226, %r339;
	fma.rn.f64 	%fd227, %fd226, 0dBFF921FB54442D18, %fd54;
	fma.rn.f64 	%fd228, %fd226, 0dBC91A62633145C00, %fd227;
	fma.rn.f64 	%fd812, %fd226, 0dB97B839A252049C0, %fd228;
	setp.ltu.f64 	%p34, %fd55, 0d41E0000000000000;
	@%p34 bra 	$L__BB0_44;
	{ // callseq 2, 0
	.param .b64 param0;
	st.param.f64 	[param0], %fd54;
	.param .align 16 .b8 retval0[16];
	call.uni (retval0), 
	__internal_trig_reduction_slowpathd, 
	(
	param0
	);
	ld.param.f64 	%fd812, [retval0];
	ld.param.b32 	%r339, [retval0+8];
	} // callseq 2
$L__BB0_44:
	add.s32 	%r340, %r339, 1;
$L__BB0_45:
	shl.b32 	%r142, %r340, 6;
	cvt.u64.u32 	%rd3, %r142;
	and.b64  	%rd4, %rd3, 64;
	mov.u64 	%rd5, __cudart_sin_cos_coeffs;
	add.s64 	%rd6, %rd5, %rd4;
	mul.rn.f64 	%fd231, %fd812, %fd812;
	and.b32  	%r143, %r340, 1;
	setp.eq.b32 	%p38, %r143, 1;
	selp.f64 	%fd232, 0dBDA8FF8320FD8164, 0d3DE5DB65F9785EBA, %p38;
	ld.global.nc.v2.f64 	{%fd233, %fd234}, [%rd6];
	fma.rn.f64 	%fd235, %fd232, %fd231, %fd233;
	fma.rn.f64 	%fd236, %fd235, %fd231, %fd234;
	ld.global.nc.v2.f64 	{%fd237, %fd238}, [%rd6+16];
	fma.rn.f64 	%fd239, %fd236, %fd231, %fd237;
	fma.rn.f64 	%fd240, %fd239, %fd231, %fd238;
	ld.global.nc.v2.f64 	{%fd241, %fd242}, [%rd6+32];
	fma.rn.f64 	%fd243, %fd240, %fd231, %fd241;
	fma.rn.f64 	%fd244, %fd243, %fd231, %fd242;
	fma.rn.f64 	%fd245, %fd244, %fd812, %fd812;
	fma.rn.f64 	%fd246, %fd244, %fd231, 0d3FF0000000000000;
	selp.f64 	%fd247, %fd246, %fd245, %p38;
	and.b32  	%r144, %r340, 2;
	setp.eq.s32 	%p39, %r144, 0;
	mov.f64 	%fd248, 0d0000000000000000;
	sub.f64 	%fd249, %fd248, %fd247;
	selp.f64 	%fd250, %fd247, %fd249, %p39;
	add.f64 	%fd251, %fd810, %fd810;
	fma.rn.f64 	%fd61, %fd251, %fd250, 0d0000000000000000;
	add.f64 	%fd62, %fd3, 0dC000000000000000;
	{
	.reg .b32 %temp; 
	mov.b64 	{%temp, %r41}, %fd62;
	}
	abs.f64 	%fd63, %fd62;
	{ // callseq 3, 0
	.param .b64 param0;
	st.param.f64 	[param0], %fd63;
	.param .b64 retval0;
	call.uni (retval0), 
	__internal_accurate_pow, 
	(
	param0
	);
	ld.param.f64 	%fd252, [retval0];
	} // callseq 3
	setp.lt.s32 	%p40, %r41, 0;
	neg.f64 	%fd254, %fd252;
	selp.f64 	%fd255, %fd254, %fd252, %p20;
	selp.f64 	%fd256, %fd255, %fd252, %p40;
	setp.eq.f64 	%p41, %fd62, 0d0000000000000000;
	selp.b32 	%r145, %r41, 0, %p20;
	or.b32  	%r146, %r145, 2146435072;
	selp.b32 	%r147, %r146, %r145, %p19;
	mov.b32 	%r148, 0;
	mov.b64 	%fd257, {%r148, %r147};
	selp.f64 	%fd813, %fd257, %fd256, %p41;
	add.f64 	%fd258, %fd62, 0d4000000000000000;
	{
	.reg .b32 %temp; 
	mov.b64 	{%temp, %r149}, %fd258;
	}
	and.b32  	%r150, %r149, 2146435072;
	setp.ne.s32 	%p42, %r150, 2146435072;
	@%p42 bra 	$L__BB0_50;
	setp.nan.f64 	%p43, %fd62, %fd62;
	@%p43 bra 	$L__BB0_49;
	setp.neu.f64 	%p44, %fd63, 0d7FF0000000000000;
	@%p44 bra 	$L__BB0_50;
	or.b32  	%r151, %r27, -2147483648;
	selp.b32 	%r152, %r151, %r27, %p1;
	selp.b32 	%r153, %r152, %r27, %p40;
	mov.b32 	%r154, 0;
	mov.b64 	%fd813, {%r154, %r153};
	bra.uni 	$L__BB0_50;
$L__BB0_49:
	mov.f64 	%fd259, 0d4000000000000000;
	add.rn.f64 	%fd813, %fd62, %fd259;
$L__BB0_50:
	setp.eq.f64 	%p49, %fd62, 0d3FF0000000000000;
	selp.f64 	%fd68, 0d3FF0000000000000, %fd813, %p49;
	add.f64 	%fd69, %fd4, 0dC014000000000000;
	{
	.reg .b32 %temp; 
	mov.b64 	{%temp, %r42}, %fd69;
	}
	abs.f64 	%fd70, %fd69;
	{ // callseq 4, 0
	.param .b64 param0;
	st.param.f64 	[param0], %fd70;
	.param .b64 retval0;
	call.uni (retval0), 
	__internal_accurate_pow, 
	(
	param0
	);
	ld.param.f64 	%fd260, [retval0];
	} // callseq 4
	setp.lt.s32 	%p50, %r42, 0;
	neg.f64 	%fd262, %fd260;
	selp.f64 	%fd263, %fd262, %fd260, %p20;
	selp.f64 	%fd264, %fd263, %fd260, %p50;
	setp.eq.f64 	%p51, %fd69, 0d0000000000000000;
	selp.b32 	%r155, %r42, 0, %p20;
	or.b32  	%r156, %r155, 2146435072;
	selp.b32 	%r157, %r156, %r155, %p19;
	mov.b32 	%r158, 0;
	mov.b64 	%fd265, {%r158, %r157};
	selp.f64 	%fd814, %fd265, %fd264, %p51;
	add.f64 	%fd266, %fd69, 0d4000000000000000;
	{
	.reg .b32 %temp; 
	mov.b64 	{%temp, %r159}, %fd266;
	}
	and.b32  	%r160, %r159, 2146435072;
	setp.ne.s32 	%p52, %r160, 2146435072;
	@%p52 bra 	$L__BB0_55;
	setp.nan.f64 	%p53, %fd69, %fd69;
	@%p53 bra 	$L__BB0_54;
	setp.neu.f64 	%p54, %fd70, 0d7FF0000000000000;
	@%p54 bra 	$L__BB0_55;
	or.b32  	%r161, %r27, -2147483648;
	selp.b32 	%r162, %r161, %r27, %p1;
	selp.b32 	%r163, %r162, %r27, %p50;
	mov.b32 	%r164, 0;
	mov.b64 	%fd814, {%r164, %r163};
	bra.uni 	$L__BB0_55;
$L__BB0_54:
	mov.f64 	%fd267, 0d4000000000000000;
	add.rn.f64 	%fd814, %fd69, %fd267;
$L__BB0_55:
	setp.eq.f64 	%p56, %fd69, 0d3FF0000000000000;
	selp.f64 	%fd268, 0d3FF0000000000000, %fd814, %p56;
	add.f64 	%fd75, %fd68, %fd268;
	div.rn.f64 	%fd76, %fd75, 0dC00921FB54442D18;
	fma.rn.f64 	%fd269, %fd76, 0d3FF71547652B82FE, 0d4338000000000000;
	{
	.reg .b32 %temp; 
	mov.b64 	{%r43, %temp}, %fd269;
	}
	mov.f64 	%fd270, 0dC338000000000000;
	add.rn.f64 	%fd271, %fd269, %fd270;
	fma.rn.f64 	%fd272, %fd271, 0dBFE62E42FEFA39EF, %fd76;
	fma.rn.f64 	%fd273, %fd271, 0dBC7ABC9E3B39803F, %fd272;
	fma.rn.f64 	%fd274, %fd273, 0d3E5ADE1569CE2BDF, 0d3E928AF3FCA213EA;
	fma.rn.f64 	%fd275, %fd274, %fd273, 0d3EC71DEE62401315;
	fma.rn.f64 	%fd276, %fd275, %fd273, 0d3EFA01997C89EB71;
	fma.rn.f64 	%fd277, %fd276, %fd273, 0d3F2A01A014761F65;
	fma.rn.f64 	%fd278, %fd277, %fd273, 0d3F56C16C1852B7AF;
	fma.rn.f64 	%fd279, %fd278, %fd273, 0d3F81111111122322;
	fma.rn.f64 	%fd280, %fd279, %fd273, 0d3FA55555555502A1;
	fma.rn.f64 	%fd281, %fd280, %fd273, 0d3FC5555555555511;
	fma.rn.f64 	%fd282, %fd281, %fd273, 0d3FE000000000000B;
	fma.rn.f64 	%fd283, %fd282, %fd273, 0d3FF0000000000000;
	fma.rn.f64 	%fd284, %fd283, %fd273, 0d3FF0000000000000;
	{
	.reg .b32 %temp; 
	mov.b64 	{%r44, %temp}, %fd284;
	}
	{
	.reg .b32 %temp; 
	mov.b64 	{%temp, %r45}, %fd284;
	}
	shl.b32 	%r165, %r43, 20;
	add.s32 	%r166, %r165, %r45;
	mov.b64 	%fd815, {%r44, %r166};
	{
	.reg .b32 %temp; 
	mov.b64 	{%temp, %r167}, %fd76;
	}
	mov.b32 	%f10, %r167;
	abs.f32 	%f5, %f10;
	setp.lt.f32 	%p57, %f5, 0f4086232B;
	@%p57 bra 	$L__BB0_58;
	setp.lt.f64 	%p58, %fd76, 0d0000000000000000;
	add.f64 	%fd285, %fd76, 0d7FF0000000000000;
	selp.f64 	%fd815, 0d0000000000000000, %fd285, %p58;
	setp.geu.f32 	%p59, %f5, 0f40874800;
	@%p59 bra 	$L__BB0_58;
	shr.u32 	%r168, %r43, 31;
	add.s32 	%r169, %r43, %r168;
	shr.s32 	%r170, %r169, 1;
	shl.b32 	%r171, %r170, 20;
	add.s32 	%r172, %r45, %r171;
	mov.b64 	%fd286, {%r44, %r172};
	sub.s32 	%r173, %r43, %r170;
	shl.b32 	%r174, %r173, 20;
	add.s32 	%r175, %r174, 1072693248;
	mov.b32 	%r176, 0;
	mov.b64 	%fd287, {%r176, %r175};
	mul.f64 	%fd815, %fd287, %fd286;
$L__BB0_58:
	mul.f64 	%fd81, %fd75, 0d400921FB54442D18;
	abs.f64 	%fd82, %fd81;
	setp.eq.f64 	%p60, %fd82, 0d7FF0000000000000;
	@%p60 bra 	$L__BB0_62;
	mul.f64 	%fd288, %fd81, 0d3FE45F306DC9C883;
	cvt.rni.s32.f64 	%r341, %fd288;
	cvt.rn.f64.s32 	%fd289, %r341;
	fma.rn.f64 	%fd290, %fd289, 0dBFF921FB54442D18, %fd81;
	fma.rn.f64 	%fd291, %fd289, 0dBC91A62633145C00, %fd290;
	fma.rn.f64 	%fd817, %fd289, 0dB97B839A252049C0, %fd291;
	setp.ltu.f64 	%p61, %fd82, 0d41E0000000000000;
	@%p61 bra 	$L__BB0_61;
	{ // callseq 5, 0
	.param .b64 param0;
	st.param.f64 	[param0], %fd81;
	.param .align 16 .b8 retval0[16];
	call.uni (retval0), 
	__internal_trig_reduction_slowpathd, 
	(
	param0
	);
	ld.param.f64 	%fd817, [retval0];
	ld.param.b32 	%r341, [retval0+8];
	} // callseq 5
$L__BB0_61:
	add.s32 	%r342, %r341, 1;
	bra.uni 	$L__BB0_63;
$L__BB0_62:
	mov.f64 	%fd293, 0d0000000000000000;
	mul.rn.f64 	%fd817, %fd81, %fd293;
	mov.b32 	%r342, 1;
$L__BB0_63:
	setp.ne.s32 	%p62, %r30, 2146435072;
	shl.b32 	%r179, %r342, 6;
	cvt.u64.u32 	%rd7, %r179;
	and.b64  	%rd8, %rd7, 64;
	mov.u64 	%rd9, __cudart_sin_cos_coeffs;
	add.s64 	%rd10, %rd9, %rd8;
	mul.rn.f64 	%fd294, %fd817, %fd817;
	and.b32  	%r180, %r342, 1;
	setp.eq.b32 	%p63, %r180, 1;
	selp.f64 	%fd295, 0dBDA8FF8320FD8164, 0d3DE5DB65F9785EBA, %p63;
	ld.global.nc.v2.f64 	{%fd296, %fd297}, [%rd10];
	fma.rn.f64 	%fd298, %fd295, %fd294, %fd296;
	fma.rn.f64 	%fd299, %fd298, %fd294, %fd297;
	ld.global.nc.v2.f64 	{%fd300, %fd301}, [%rd10+16];
	fma.rn.f64 	%fd302, %fd299, %fd294, %fd300;
	fma.rn.f64 	%fd303, %fd302, %fd294, %fd301;
	ld.global.nc.v2.f64 	{%fd304, %fd305}, [%rd10+32];
	fma.rn.f64 	%fd306, %fd303, %fd294, %fd304;
	fma.rn.f64 	%fd307, %fd306, %fd294, %fd305;
	fma.rn.f64 	%fd308, %fd307, %fd817, %fd817;
	fma.rn.f64 	%fd309, %fd307, %fd294, 0d3FF0000000000000;
	selp.f64 	%fd310, %fd309, %fd308, %p63;
	and.b32  	%r181, %r342, 2;
	setp.eq.s32 	%p64, %r181, 0;
	mov.f64 	%fd311, 0d0000000000000000;
	sub.f64 	%fd312, %fd311, %fd310;
	selp.f64 	%fd313, %fd310, %fd312, %p64;
	fma.rn.f64 	%fd88, %fd815, %fd313, %fd61;
	mov.f64 	%fd818, %fd823;
	@%p62 bra 	$L__BB0_68;
	setp.nan.f64 	%p65, %fd36, %fd36;
	@%p65 bra 	$L__BB0_67;
	setp.neu.f64 	%p66, %fd37, 0d7FF0000000000000;
	mov.f64 	%fd818, %fd823;
	@%p66 bra 	$L__BB0_68;
	setp.lt.s32 	%p67, %r29, 0;
	or.b32  	%r182, %r27, -2147483648;
	selp.b32 	%r183, %r182, %r27, %p1;
	selp.b32 	%r184, %r183, %r27, %p67;
	mov.b32 	%r185, 0;
	mov.b64 	%fd818, {%r185, %r184};
	bra.uni 	$L__BB0_68;
$L__BB0_67:
	mov.f64 	%fd314, 0d4000000000000000;
	add.rn.f64 	%fd818, %fd36, %fd314;
$L__BB0_68:
	setp.lt.s32 	%p68, %r25, 0;
	setp.eq.s32 	%p69, %r26, 1062207488;
	add.f64 	%fd92, %fd4, 0dBFF0000000000000;
	{
	.reg .b32 %temp; 
	mov.b64 	{%temp, %r51}, %fd92;
	}
	abs.f64 	%fd93, %fd92;
	{ // callseq 6, 0
	.param .b64 param0;
	st.param.f64 	[param0], %fd93;
	.param .b64 retval0;
	call.uni (retval0), 
	__internal_accurate_pow, 
	(
	param0
	);
	ld.param.f64 	%fd315, [retval0];
	} // callseq 6
	setp.lt.s32 	%p71, %r51, 0;
	neg.f64 	%fd317, %fd315;
	selp.f64 	%fd318, %fd317, %fd315, %p69;
	selp.f64 	%fd319, %fd318, %fd315, %p71;
	setp.eq.f64 	%p72, %fd92, 0d0000000000000000;
	selp.b32 	%r186, %r51, 0, %p69;
	or.b32  	%r187, %r186, 2146435072;
	selp.b32 	%r188, %r187, %r186, %p68;
	mov.b32 	%r189, 0;
	mov.b64 	%fd320, {%r189, %r188};
	selp.f64 	%fd819, %fd320, %fd319, %p72;
	add.f64 	%fd321, %fd92, 0d4000000000000000;
	{
	.reg .b32 %temp; 
	mov.b64 	{%temp, %r190}, %fd321;
	}
	and.b32  	%r191, %r190, 2146435072;
	setp.ne.s32 	%p73, %r191, 2146435072;
	@%p73 bra 	$L__BB0_73;
	setp.nan.f64 	%p74, %fd92, %fd92;
	@%p74 bra 	$L__BB0_72;
	setp.neu.f64 	%p75, %fd93, 0d7FF0000000000000;
	@%p75 bra 	$L__BB0_73;
	or.b32  	%r192, %r27, -2147483648;
	selp.b32 	%r193, %r192, %r27, %p1;
	selp.b32 	%r194, %r193, %r27, %p71;
	mov.b32 	%r195, 0;
	mov.b64 	%fd819, {%r195, %r194};
	bra.uni 	$L__BB0_73;
$L__BB0_72:
	mov.f64 	%fd322, 0d4000000000000000;
	add.rn.f64 	%fd819, %fd92, %fd322;
$L__BB0_73:
	setp.eq.f64 	%p77, %fd92, 0d3FF0000000000000;
	selp.f64 	%fd323, 0d3FF0000000000000, %fd819, %p77;
	setp.eq.f64 	%p78, %fd36, 0d3FF0000000000000;
	selp.f64 	%fd324, 0d3FF0000000000000, %fd818, %p78;
	add.f64 	%fd98, %fd324, %fd323;
	div.rn.f64 	%fd99, %fd98, 0dC00921FB54442D18;
	fma.rn.f64 	%fd325, %fd99, 0d3FF71547652B82FE, 0d4338000000000000;
	{
	.reg .b32 %temp; 
	mov.b64 	{%r52, %temp}, %fd325;
	}
	mov.f64 	%fd326, 0dC338000000000000;
	add.rn.f64 	%fd327, %fd325, %fd326;
	fma.rn.f64 	%fd328, %fd327, 0dBFE62E42FEFA39EF, %fd99;
	fma.rn.f64 	%fd329, %fd327, 0dBC7ABC9E3B39803F, %fd328;
	fma.rn.f64 	%fd330, %fd329, 0d3E5ADE1569CE2BDF, 0d3E928AF3FCA213EA;
	fma.rn.f64 	%fd331, %fd330, %fd329, 0d3EC71DEE62401315;
	fma.rn.f64 	%fd332, %fd331, %fd329, 0d3EFA01997C89EB71;
	fma.rn.f64 	%fd333, %fd332, %fd329, 0d3F2A01A014761F65;
	fma.rn.f64 	%fd334, %fd333, %fd329, 0d3F56C16C1852B7AF;
	fma.rn.f64 	%fd335, %fd334, %fd329, 0d3F81111111122322;
	fma.rn.f64 	%fd336, %fd335, %fd329, 0d3FA55555555502A1;
	fma.rn.f64 	%fd337, %fd336, %fd329, 0d3FC5555555555511;
	fma.rn.f64 	%fd338, %fd337, %fd329, 0d3FE000000000000B;
	fma.rn.f64 	%fd339, %fd338, %fd329, 0d3FF0000000000000;
	fma.rn.f64 	%fd340, %fd339, %fd329, 0d3FF0000000000000;
	{
	.reg .b32 %temp; 
	mov.b64 	{%r53, %temp}, %fd340;
	}
	{
	.reg .b32 %temp; 
	mov.b64 	{%temp, %r54}, %fd340;
	}
	shl.b32 	%r196, %r52, 20;
	add.s32 	%r197, %r196, %r54;
	mov.b64 	%fd820, {%r53, %r197};
	{
	.reg .b32 %temp; 
	mov.b64 	{%temp, %r198}, %fd99;
	}
	mov.b32 	%f11, %r198;
	abs.f32 	%f6, %f11;
	setp.lt.f32 	%p79, %f6, 0f4086232B;
	@%p79 bra 	$L__BB0_76;
	setp.lt.f64 	%p80, %fd99, 0d0000000000000000;
	add.f64 	%fd341, %fd99, 0d7FF0000000000000;
	selp.f64 	%fd820, 0d0000000000000000, %fd341, %p80;
	setp.geu.f32 	%p81, %f6, 0f40874800;
	@%p81 bra 	$L__BB0_76;
	shr.u32 	%r199, %r52, 31;
	add.s32 	%r200, %r52, %r199;
	shr.s32 	%r201, %r200, 1;
	shl.b32 	%r202, %r201, 20;
	add.s32 	%r203, %r54, %r202;
	mov.b64 	%fd342, {%r53, %r203};
	sub.s32 	%r204, %r52, %r201;
	shl.b32 	%r205, %r204, 20;
	add.s32 	%r206, %r205, 1072693248;
	mov.b32 	%r207, 0;
	mov.b64 	%fd343, {%r207, %r206};
	mul.f64 	%fd820, %fd343, %fd342;
$L__BB0_76:
	mul.f64 	%fd104, %fd98, 0d400921FB54442D18;
	abs.f64 	%fd105, %fd104;
	setp.eq.f64 	%p82, %fd105, 0d7FF0000000000000;
	@%p82 bra 	$L__BB0_80;
	mul.f64 	%fd344, %fd104, 0d3FE45F306DC9C883;
	cvt.rni.s32.f64 	%r343, %fd344;
	cvt.rn.f64.s32 	%fd345, %r343;
	fma.rn.f64 	%fd346, %fd345, 0dBFF921FB54442D18, %fd104;
	fma.rn.f64 	%fd347, %fd345, 0dBC91A62633145C00, %fd346;
	fma.rn.f64 	%fd822, %fd345, 0dB97B839A252049C0, %fd347;
	setp.ltu.f64 	%p83, %fd105, 0d41E0000000000000;
	@%p83 bra 	$L__BB0_79;
	{ // callseq 7, 0
	.param .b64 param0;
	st.param.f64 	[param0], %fd104;
	.param .align 16 .b8 retval0[16];
	call.uni (retval0), 
	__internal_trig_reduction_slowpathd, 
	(
	param0
	);
	ld.param.f64 	%fd822, [retval0];
	ld.param.b32 	%r343, [retval0+8];
	} // callseq 7
$L__BB0_79:
	add.s32 	%r344, %r343, 1;
	bra.uni 	$L__BB0_81;
$L__BB0_80:
	mov.f64 	%fd349, 0d0000000000000000;
	mul.rn.f64 	%fd822, %fd104, %fd349;
	mov.b32 	%r344, 1;
$L__BB0_81:
	or.b32  	%r60, %r27, -2147483648;
	setp.ne.s32 	%p84, %r30, 2146435072;
	shl.b32 	%r210, %r344, 6;
	cvt.u64.u32 	%rd11, %r210;
	and.b64  	%rd12, %rd11, 64;
	mov.u64 	%rd13, __cudart_sin_cos_coeffs;
	add.s64 	%rd14, %rd13, %rd12;
	mul.rn.f64 	%fd350, %fd822, %fd822;
	and.b32  	%r211, %r344, 1;
	setp.eq.b32 	%p85, %r211, 1;
	selp.f64 	%fd351, 0dBDA8FF8320FD8164, 0d3DE5DB65F9785EBA, %p85;
	ld.global.nc.v2.f64 	{%fd352, %fd353}, [%rd14];
	fma.rn.f64 	%fd354, %fd351, %fd350, %fd352;
	fma.rn.f64 	%fd355, %fd354, %fd350, %fd353;
	ld.global.nc.v2.f64 	{%fd356, %fd357}, [%rd14+16];
	fma.rn.f64 	%fd358, %fd355, %fd350, %fd356;
	fma.rn.f64 	%fd359, %fd358, %fd350, %fd357;
	ld.global.nc.v2.f64 	{%fd360, %fd361}, [%rd14+32];
	fma.rn.f64 	%fd362, %fd359, %fd350, %fd360;
	fma.rn.f64 	%fd363, %fd362, %fd350, %fd361;
	fma.rn.f64 	%fd364, %fd363, %fd822, %fd822;
	fma.rn.f64 	%fd365, %fd363, %fd350, 0d3FF0000000000000;
	selp.f64 	%fd366, %fd365, %fd364, %p85;
	and.b32  	%r212, %r344, 2;
	setp.eq.s32 	%p86, %r212, 0;
	mov.f64 	%fd367, 0d0000000000000000;
	sub.f64 	%fd368, %fd367, %fd366;
	selp.f64 	%fd369, %fd366, %fd368, %p86;
	mul.f64 	%fd370, %fd820, 0d4010000000000000;
	fma.rn.f64 	%fd111, %fd370, %fd369, %fd88;
	@%p84 bra 	$L__BB0_86;
	setp.nan.f64 	%p87, %fd36, %fd36;
	@%p87 bra 	$L__BB0_85;
	setp.neu.f64 	%p88, %fd37, 0d7FF0000000000000;
	@%p88 bra 	$L__BB0_86;
	setp.lt.s32 	%p89, %r29, 0;
	selp.b32 	%r213, %r60, %r27, %p1;
	selp.b32 	%r214, %r213, %r27, %p89;
	mov.b32 	%r215, 0;
	mov.b64 	%fd823, {%r215, %r214};
	bra.uni 	$L__BB0_86;
$L__BB0_85:
	mov.f64 	%fd371, 0d4000000000000000;
	add.rn.f64 	%fd823, %fd36, %fd371;
$L__BB0_86:
	setp.eq.f64 	%p90, %fd36, 0d3FF0000000000000;
	setp.lt.s32 	%p91, %r25, 0;
	setp.eq.s32 	%p92, %r26, 1062207488;
	selp.f64 	%fd115, 0d3FF0000000000000, %fd823, %p90;
	add.f64 	%fd116, %fd4, 0dC000000000000000;
	{
	.reg .b32 %temp; 
	mov.b64 	{%temp, %r61}, %fd116;
	}
	abs.f64 	%fd117, %fd116;
	{ // callseq 8, 0
	.param .b64 param0;
	st.param.f64 	[param0], %fd117;
	.param .b64 retval0;
	call.uni (retval0), 
	__internal_accurate_pow, 
	(
	param0
	);
	ld.param.f64 	%fd372, [retval0];
	} // callseq 8
	setp.lt.s32 	%p94, %r61, 0;
	neg.f64 	%fd374, %fd372;
	selp.f64 	%fd375, %fd374, %fd372, %p92;
	selp.f64 	%fd376, %fd375, %fd372, %p94;
	setp.eq.f64 	%p95, %fd116, 0d0000000000000000;
	selp.b32 	%r216, %r61, 0, %p92;
	or.b32  	%r217, %r216, 2146435072;
	selp.b32 	%r218, %r217, %r216, %p91;
	mov.b32 	%r219, 0;
	mov.b64 	%fd377, {%r219, %r218};
	selp.f64 	%fd824, %fd377, %fd376, %p95;
	add.f64 	%fd378, %fd116, 0d4000000000000000;
	{
	.reg .b32 %temp; 
	mov.b64 	{%temp, %r220}, %fd378;
	}
	and.b32  	%r221, %r220, 2146435072;
	setp.ne.s32 	%p96, %r221, 2146435072;
	@%p96 bra 	$L__BB0_91;
	setp.nan.f64 	%p97, %fd116, %fd116;
	@%p97 bra 	$L__BB0_90;
	setp.neu.f64 	%p98, %fd117, 0d7FF0000000000000;
	@%p98 bra 	$L__BB0_91;
	selp.b32 	%r222, %r60, %r27, %p1;
	selp.b32 	%r223, %r222, %r27, %p94;
	mov.b32 	%r224, 0;
	mov.b64 	%fd824, {%r224, %r223};
	bra.uni 	$L__BB0_91;
$L__BB0_90:
	mov.f64 	%fd379, 0d4000000000000000;
	add.rn.f64 	%fd824, %fd116, %fd379;
$L__BB0_91:
	setp.eq.f64 	%p100, %fd116, 0d3FF0000000000000;
	selp.f64 	%fd380, 0d3FF0000000000000, %fd824, %p100;
	add.f64 	%fd122, %fd115, %fd380;
	div.rn.f64 	%fd123, %fd122, 0dC00921FB54442D18;
	fma.rn.f64 	%fd381, %fd123, 0d3FF71547652B82FE, 0d4338000000000000;
	{
	.reg .b32 %temp; 
	mov.b64 	{%r62, %temp}, %fd381;
	}
	mov.f64 	%fd382, 0dC338000000000000;
	add.rn.f64 	%fd383, %fd381, %fd382;
	fma.rn.f64 	%fd384, %fd383, 0dBFE62E42FEFA39EF, %fd123;
	fma.rn.f64 	%fd385, %fd383, 0dBC7ABC9E3B39803F, %fd384;
	fma.rn.f64 	%fd386, %fd385, 0d3E5ADE1569CE2BDF, 0d3E928AF3FCA213EA;
	fma.rn.f64 	%fd387, %fd386, %fd385, 0d3EC71DEE62401315;
	fma.rn.f64 	%fd388, %fd387, %fd385, 0d3EFA01997C89EB71;
	fma.rn.f64 	%fd389, %fd388, %fd385, 0d3F2A01A014761F65;
	fma.rn.f64 	%fd390, %fd389, %fd385, 0d3F56C16C1852B7AF;
	fma.rn.f64 	%fd391, %fd390, %fd385, 0d3F81111111122322;
	fma.rn.f64 	%fd392, %fd391, %fd385, 0d3FA55555555502A1;
	fma.rn.f64 	%fd393, %fd392, %fd385, 0d3FC5555555555511;
	fma.rn.f64 	%fd394, %fd393, %fd385, 0d3FE000000000000B;
	fma.rn.f64 	%fd395, %fd394, %fd385, 0d3FF0000000000000;
	fma.rn.f64 	%fd396, %fd395, %fd385, 0d3FF0000000000000;
	{
	.reg .b32 %temp; 
	mov.b64 	{%r63, %temp}, %fd396;
	}
	{
	.reg .b32 %temp; 
	mov.b64 	{%temp, %r64}, %fd396;
	}
	shl.b32 	%r225, %r62, 20;
	add.s32 	%r226, %r225, %r64;
	mov.b64 	%fd825, {%r63, %r226};
	{
	.reg .b32 %temp; 
	mov.b64 	{%temp, %r227}, %fd123;
	}
	mov.b32 	%f12, %r227;
	abs.f32 	%f7, %f12;
	setp.lt.f32 	%p101, %f7, 0f4086232B;
	@%p101 bra 	$L__BB0_94;
	setp.lt.f64 	%p102, %fd123, 0d0000000000000000;
	add.f64 	%fd397, %fd123, 0d7FF0000000000000;
	selp.f64 	%fd825, 0d0000000000000000, %fd397, %p102;
	setp.geu.f32 	%p103, %f7, 0f40874800;
	@%p103 bra 	$L__BB0_94;
	shr.u32 	%r228, %r62, 31;
	add.s32 	%r229, %r62, %r228;
	shr.s32 	%r230, %r229, 1;
	shl.b32 	%r231, %r230, 20;
	add.s32 	%r232, %r64, %r231;
	mov.b64 	%fd398, {%r63, %r232};
	sub.s32 	%r233, %r62, %r230;
	shl.b32 	%r234, %r233, 20;
	add.s32 	%r235, %r234, 1072693248;
	mov.b32 	%r236, 0;
	mov.b64 	%fd399, {%r236, %r235};
	mul.f64 	%fd825, %fd399, %fd398;
$L__BB0_94:
	mul.f64 	%fd128, %fd122, 0d400921FB54442D18;
	abs.f64 	%fd129, %fd128;
	setp.eq.f64 	%p104, %fd129, 0d7FF0000000000000;
	@%p104 bra 	$L__BB0_98;
	mul.f64 	%fd400, %fd128, 0d3FE45F306DC9C883;
	cvt.rni.s32.f64 	%r345, %fd400;
	cvt.rn.f64.s32 	%fd401, %r345;
	fma.rn.f64 	%fd402, %fd401, 0dBFF921FB54442D18, %fd128;
	fma.rn.f64 	%fd403, %fd401, 0dBC91A62633145C00, %fd402;
	fma.rn.f64 	%fd827, %fd401, 0dB97B839A252049C0, %fd403;
	setp.ltu.f64 	%p105, %fd129, 0d41E0000000000000;
	@%p105 bra 	$L__BB0_97;
	{ // callseq 9, 0
	.param .b64 param0;
	st.param.f64 	[param0], %fd128;
	.param .align 16 .b8 retval0[16];
	call.uni (retval0), 
	__internal_trig_reduction_slowpathd, 
	(
	param0
	);
	ld.param.f64 	%fd827, [retval0];
	ld.param.b32 	%r345, [retval0+8];
	} // callseq 9
$L__BB0_97:
	add.s32 	%r346, %r345, 1;
	bra.uni 	$L__BB0_99;
$L__BB0_98:
	mov.f64 	%fd405, 0d0000000000000000;
	mul.rn.f64 	%fd827, %fd128, %fd405;
	mov.b32 	%r346, 1;
$L__BB0_99:
	setp.lt.s32 	%p106, %r25, 0;
	setp.eq.s32 	%p107, %r26, 1062207488;
	shl.b32 	%r239, %r346, 6;
	cvt.u64.u32 	%rd15, %r239;
	and.b64  	%rd16, %rd15, 64;
	add.s64 	%rd18, %rd13, %rd16;
	mul.rn.f64 	%fd406, %fd827, %fd827;
	and.b32  	%r240, %r346, 1;
	setp.eq.b32 	%p109, %r240, 1;
	selp.f64 	%fd407, 0dBDA8FF8320FD8164, 0d3DE5DB65F9785EBA, %p109;
	ld.global.nc.v2.f64 	{%fd408, %fd409}, [%rd18];
	fma.rn.f64 	%fd410, %fd407, %fd406, %fd408;
	fma.rn.f64 	%fd411, %fd410, %fd406, %fd409;
	ld.global.nc.v2.f64 	{%fd412, %fd413}, [%rd18+16];
	fma.rn.f64 	%fd414, %fd411, %fd406, %fd412;
	fma.rn.f64 	%fd415, %fd414, %fd406, %fd413;
	ld.global.nc.v2.f64 	{%fd416, %fd417}, [%rd18+32];
	fma.rn.f64 	%fd418, %fd415, %fd406, %fd416;
	fma.rn.f64 	%fd419, %fd418, %fd406, %fd417;
	fma.rn.f64 	%fd420, %fd419, %fd827, %fd827;
	fma.rn.f64 	%fd421, %fd419, %fd406, 0d3FF0000000000000;
	selp.f64 	%fd422, %fd421, %fd420, %p109;
	and.b32  	%r241, %r346, 2;
	setp.eq.s32 	%p110, %r241, 0;
	mov.f64 	%fd423, 0d0000000000000000;
	sub.f64 	%fd424, %fd423, %fd422;
	selp.f64 	%fd425, %fd422, %fd424, %p110;
	mul.f64 	%fd426, %fd825, 0d401C000000000000;
	fma.rn.f64 	%fd135, %fd426, %fd425, %fd111;
	add.f64 	%fd136, %fd3, 0dC014000000000000;
	{
	.reg .b32 %temp; 
	mov.b64 	{%temp, %r70}, %fd136;
	}
	abs.f64 	%fd137, %fd136;
	{ // callseq 10, 0
	.param .b64 param0;
	st.param.f64 	[param0], %fd137;
	.param .b64 retval0;
	call.uni (retval0), 
	__internal_accurate_pow, 
	(
	param0
	);
	ld.param.f64 	%fd427, [retval0];
	} // callseq 10
	setp.lt.s32 	%p111, %r70, 0;
	neg.f64 	%fd429, %fd427;
	selp.f64 	%fd430, %fd429, %fd427, %p107;
	selp.f64 	%fd431, %fd430, %fd427, %p111;
	setp.eq.f64 	%p112, %fd136, 0d0000000000000000;
	selp.b32 	%r242, %r70, 0, %p107;
	or.b32  	%r243, %r242, 2146435072;
	selp.b32 	%r244, %r243, %r242, %p106;
	mov.b32 	%r245, 0;
	mov.b64 	%fd432, {%r245, %r244};
	selp.f64 	%fd828, %fd432, %fd431, %p112;
	add.f64 	%fd433, %fd136, 0d4000000000000000;
	{
	.reg .b32 %temp; 
	mov.b64 	{%temp, %r246}, %fd433;
	}
	and.b32  	%r247, %r246, 2146435072;
	setp.ne.s32 	%p113, %r247, 2146435072;
	@%p113 bra 	$L__BB0_104;
	setp.nan.f64 	%p114, %fd136, %fd136;
	@%p114 bra 	$L__BB0_103;
	setp.neu.f64 	%p115, %fd137, 0d7FF0000000000000;
	@%p115 bra 	$L__BB0_104;
	setp.lt.s32 	%p116, %r70, 0;
	selp.b32 	%r248, %r60, %r27, %p1;
	selp.b32 	%r249, %r248, %r27, %p116;
	mov.b32 	%r250, 0;
	mov.b64 	%fd828, {%r250, %r249};
	bra.uni 	$L__BB0_104;
$L__BB0_103:
	mov.f64 	%fd434, 0d4000000000000000;
	add.rn.f64 	%fd828, %fd136, %fd434;
$L__BB0_104:
	setp.ne.s32 	%p117, %r32, 2146435072;
	setp.eq.f64 	%p118, %fd136, 0d3FF0000000000000;
	selp.f64 	%fd142, 0d3FF0000000000000, %fd828, %p118;
	@%p117 bra 	$L__BB0_109;
	setp.nan.f64 	%p119, %fd42, %fd42;
	@%p119 bra 	$L__BB0_108;
	setp.neu.f64 	%p120, %fd43, 0d7FF0000000000000;
	@%p120 bra 	$L__BB0_109;
	setp.lt.s32 	%p121, %r31, 0;
	selp.b32 	%r251, %r60, %r27, %p1;
	selp.b32 	%r252, %r251, %r27, %p121;
	mov.b32 	%r253, 0;
	mov.b64 	%fd829, {%r253, %r252};
	bra.uni 	$L__BB0_109;
$L__BB0_108:
	mov.f64 	%fd435, 0d4000000000000000;
	add.rn.f64 	%fd829, %fd42, %fd435;
$L__BB0_109:
	setp.eq.f64 	%p122, %fd42, 0d3FF0000000000000;
	selp.f64 	%fd436, 0d3FF0000000000000, %fd829, %p122;
	add.f64 	%fd146, %fd142, %fd436;
	div.rn.f64 	%fd147, %fd146, 0dC00921FB54442D18;
	fma.rn.f64 	%fd437, %fd147, 0d3FF71547652B82FE, 0d4338000000000000;
	{
	.reg .b32 %temp; 
	mov.b64 	{%r71, %temp}, %fd437;
	}
	mov.f64 	%fd438, 0dC338000000000000;
	add.rn.f64 	%fd439, %fd437, %fd438;
	fma.rn.f64 	%fd440, %fd439, 0dBFE62E42FEFA39EF, %fd147;
	fma.rn.f64 	%fd441, %fd439, 0dBC7ABC9E3B39803F, %fd440;
	fma.rn.f64 	%fd442, %fd441, 0d3E5ADE1569CE2BDF, 0d3E928AF3FCA213EA;
	fma.rn.f64 	%fd443, %fd442, %fd441, 0d3EC71DEE62401315;
	fma.rn.f64 	%fd444, %fd443, %fd441, 0d3EFA01997C89EB71;
	fma.rn.f64 	%fd445, %fd444, %fd441, 0d3F2A01A014761F65;
	fma.rn.f64 	%fd446, %fd445, %fd441, 0d3F56C16C1852B7AF;
	fma.rn.f64 	%fd447, %fd446, %fd441, 0d3F81111111122322;
	fma.rn.f64 	%fd448, %fd447, %fd441, 0d3FA55555555502A1;
	fma.rn.f64 	%fd449, %fd448, %fd441, 0d3FC5555555555511;
	fma.rn.f64 	%fd450, %fd449, %fd441, 0d3FE000000000000B;
	fma.rn.f64 	%fd451, %fd450, %fd441, 0d3FF0000000000000;
	fma.rn.f64 	%fd452, %fd451, %fd441, 0d3FF0000000000000;
	{
	.reg .b32 %temp; 
	mov.b64 	{%r72, %temp}, %fd452;
	}
	{
	.reg .b32 %temp; 
	mov.b64 	{%temp, %r73}, %fd452;
	}
	shl.b32 	%r254, %r71, 20;
	add.s32 	%r255, %r254, %r73;
	mov.b64 	%fd830, {%r72, %r255};
	{
	.reg .b32 %temp; 
	mov.b64 	{%temp, %r256}, %fd147;
	}
	mov.b32 	%f13, %r256;
	abs.f32 	%f8, %f13;
	setp.lt.f32 	%p123, %f8, 0f4086232B;
	@%p123 bra 	$L__BB0_112;
	setp.lt.f64 	%p124, %fd147, 0d0000000000000000;
	add.f64 	%fd453, %fd147, 0d7FF0000000000000;
	selp.f64 	%fd830, 0d0000000000000000, %fd453, %p124;
	setp.geu.f32 	%p125, %f8, 0f40874800;
	@%p125 bra 	$L__BB0_112;
	shr.u32 	%r257, %r71, 31;
	add.s32 	%r258, %r71, %r257;
	shr.s32 	%r259, %r258, 1;
	shl.b32 	%r260, %r259, 20;
	add.s32 	%r261, %r73, %r260;
	mov.b64 	%fd454, {%r72, %r261};
	sub.s32 	%r262, %r71, %r259;
	shl.b32 	%r263, %r262, 20;
	add.s32 	%r264, %r263, 1072693248;
	mov.b32 	%r265, 0;
	mov.b64 	%fd455, {%r265, %r264};
	mul.f64 	%fd830, %fd455, %fd454;
$L__BB0_112:
	mul.f64 	%fd152, %fd146, 0d400921FB54442D18;
	abs.f64 	%fd153, %fd152;
	setp.eq.f64 	%p126, %fd153, 0d7FF0000000000000;
	@%p126 bra 	$L__BB0_116;
	mul.f64 	%fd456, %fd152, 0d3FE45F306DC9C883;
	cvt.rni.s32.f64 	%r347, %fd456;
	cvt.rn.f64.s32 	%fd457, %r347;
	fma.rn.f64 	%fd458, %fd457, 0dBFF921FB54442D18, %fd152;
	fma.rn.f64 	%fd459, %fd457, 0dBC91A62633145C00, %fd458;
	fma.rn.f64 	%fd832, %fd457, 0dB97B839A252049C0, %fd459;
	setp.ltu.f64 	%p127, %fd153, 0d41E0000000000000;
	@%p127 bra 	$L__BB0_115;
	{ // callseq 11, 0
	.param .b64 param0;
	st.param.f64 	[param0], %fd152;
	.param .align 16 .b8 retval0[16];
	call.uni (retval0), 
	__internal_trig_reduction_slowpathd, 
	(
	param0
	);
	ld.param.f64 	%fd832, [retval0];
	ld.param.b32 	%r347, [retval0+8];
	} // callseq 11
$L__BB0_115:
	add.s32 	%r348, %r347, 1;
	bra.uni 	$L__BB0_117;
$L__BB0_116:
	mov.f64 	%fd461, 0d0000000000000000;
	mul.rn.f64 	%fd832, %fd152, %fd461;
	mov.b32 	%r348, 1;
$L__BB0_117:
	shl.b32 	%r268, %r348, 6;
	cvt.u64.u32 	%rd19, %r268;
	and.b64  	%rd20, %rd19, 64;
	add.s64 	%rd22, %rd13, %rd20;
	mul.rn.f64 	%fd462, %fd832, %fd832;
	and.b32  	%r269, %r348, 1;
	setp.eq.b32 	%p128, %r269, 1;
	selp.f64 	%fd463, 0dBDA8FF8320FD8164, 0d3DE5DB65F9785EBA, %p128;
	ld.global.nc.v2.f64 	{%fd464, %fd465}, [%rd22];
	fma.rn.f64 	%fd466, %fd463, %fd462, %fd464;
	fma.rn.f64 	%fd467, %fd466, %fd462, %fd465;
	ld.global.nc.v2.f64 	{%fd468, %fd469}, [%rd22+16];
	fma.rn.f64 	%fd470, %fd467, %fd462, %fd468;
	fma.rn.f64 	%fd471, %fd470, %fd462, %fd469;
	ld.global.nc.v2.f64 	{%fd472, %fd473}, [%rd22+32];
	fma.rn.f64 	%fd474, %fd471, %fd462, %fd472;
	fma.rn.f64 	%fd475, %fd474, %fd462, %fd473;
	fma.rn.f64 	%fd476, %fd475, %fd832, %fd832;
	fma.rn.f64 	%fd477, %fd475, %fd462, 0d3FF0000000000000;
	selp.f64 	%fd478, %fd477, %fd476, %p128;
	and.b32  	%r270, %r348, 2;
	setp.eq.s32 	%p129, %r270, 0;
	mov.f64 	%fd479, 0d0000000000000000;
	sub.f64 	%fd480, %fd479, %fd478;
	selp.f64 	%fd481, %fd478, %fd480, %p129;
	add.f64 	%fd482, %fd830, %fd830;
	fma.rn.f64 	%fd483, %fd482, %fd481, %fd135;
	neg.f64 	%fd833, %fd483;
$L__BB0_118:
	mul.f64 	%fd738, %fd1, %fd833;
	mul.f64 	%fd739, %fd2, %fd738;
	mov.u32 	%r79, %ntid.x;
	mov.u32 	%r317, %tid.x;
	mad.lo.s32 	%r318, %r3, %r79, %r317;
	shl.b32 	%r319, %r318, 3;
	mov.u32 	%r320, _ZZ15integrateKerneliddddPdiiE12sharedResult;
	add.s32 	%r321, %r320, %r319;
	atom.shared.add.f64 	%fd740, [%r321], %fd739;
	bar.sync 	0;
	or.b32  	%r322, %r317, %r3;
	setp.ne.s32 	%p146, %r322, 0;
	@%p146 bra 	$L__BB0_132;
	mul.lo.s32 	%r80, %r79, %r2;
	and.b32  	%r81, %r80, 15;
	setp.lt.u32 	%p147, %r80, 16;
	mov.f64 	%fd842, 0d0000000000000000;
	mov.b32 	%r352, 0;
	@%p147 bra 	$L__BB0_122;
	and.b32  	%r352, %r80, 4194288;
	add.s32 	%r349, %r320, 64;
	and.b32  	%r326, %r80, -16;
	neg.s32 	%r350, %r326;
	mov.f64 	%fd842, 0d0000000000000000;
$L__BB0_121:
	.pragma "nounroll";
	ld.shared.f64 	%fd744, [%r349+-64];
	add.f64 	%fd745, %fd842, %fd744;
	ld.shared.f64 	%fd746, [%r349+-56];
	add.f64 	%fd747, %fd745, %fd746;
	ld.shared.f64 	%fd748, [%r349+-48];
	add.f64 	%fd749, %fd747, %fd748;
	ld.shared.f64 	%fd750, [%r349+-40];
	add.f64 	%fd751, %fd749, %fd750;
	ld.shared.f64 	%fd752, [%r349+-32];
	add.f64 	%fd753, %fd751, %fd752;
	ld.shared.f64 	%fd754, [%r349+-24];
	add.f64 	%fd755, %fd753, %fd754;
	ld.shared.f64 	%fd756, [%r349+-16];
	add.f64 	%fd757, %fd755, %fd756;
	ld.shared.f64 	%fd758, [%r349+-8];
	add.f64 	%fd759, %fd757, %fd758;
	ld.shared.f64 	%fd760, [%r349];
	add.f64 	%fd761, %fd759, %fd760;
	ld.shared.f64 	%fd762, [%r349+8];
	add.f64 	%fd763, %fd761, %fd762;
	ld.shared.f64 	%fd764, [%r349+16];
	add.f64 	%fd765, %fd763, %fd764;
	ld.shared.f64 	%fd766, [%r349+24];
	add.f64 	%fd767, %fd765, %fd766;
	ld.shared.f64 	%fd768, [%r349+32];
	add.f64 	%fd769, %fd767, %fd768;
	ld.shared.f64 	%fd770, [%r349+40];
	add.f64 	%fd771, %fd769, %fd770;
	ld.shared.f64 	%fd772, [%r349+48];
	add.f64 	%fd773, %fd771, %fd772;
	ld.shared.f64 	%fd774, [%r349+56];
	add.f64 	%fd842, %fd773, %fd774;
	add.s32 	%r350, %r350, 16;
	add.s32 	%r349, %r349, 128;
	setp.ne.s32 	%p148, %r350, 0;
	@%p148 bra 	$L__BB0_121;
$L__BB0_122:
	setp.eq.s32 	%p149, %r81, 0;
	@%p149 bra 	$L__BB0_131;
	and.b32  	%r89, %r80, 7;
	setp.lt.u32 	%p150, %r81, 8;
	@%p150 bra 	$L__BB0_125;
	shl.b32 	%r327, %r352, 3;
	add.s32 	%r329, %r320, %r327;
	ld.shared.f64 	%fd776, [%r329];
	add.f64 	%fd777, %fd842, %fd776;
	ld.shared.f64 	%fd778, [%r329+8];
	add.f64 	%fd779, %fd777, %fd778;
	ld.shared.f64 	%fd780, [%r329+16];
	add.f64 	%fd781, %fd779, %fd780;
	ld.shared.f64 	%fd782, [%r329+24];
	add.f64 	%fd783, %fd781, %fd782;
	ld.shared.f64 	%fd784, [%r329+32];
	add.f64 	%fd785, %fd783, %fd784;
	ld.shared.f64 	%fd786, [%r329+40];
	add.f64 	%fd787, %fd785, %fd786;
	ld.shared.f64 	%fd788, [%r329+48];
	add.f64 	%fd789, %fd787, %fd788;
	ld.shared.f64 	%fd790, [%r329+56];
	add.f64 	%fd842, %fd789, %fd790;
	add.s32 	%r352, %r352, 8;
$L__BB0_125:
	setp.eq.s32 	%p151, %r89, 0;
	@%p151 bra 	$L__BB0_131;
	and.b32  	%r92, %r80, 3;
	setp.lt.u32 	%p152, %r89, 4;
	@%p152 bra 	$L__BB0_128;
	shl.b32 	%r330, %r352, 3;
	add.s32 	%r332, %r320, %r330;
	ld.shared.f64 	%fd792, [%r332];
	add.f64 	%fd793, %fd842, %fd792;
	ld.shared.f64 	%fd794, [%r332+8];
	add.f64 	%fd795, %fd793, %fd794;
	ld.shared.f64 	%fd796, [%r332+16];
	add.f64 	%fd797, %fd795, %fd796;
	ld.shared.f64 	%fd798, [%r332+24];
	add.f64 	%fd842, %fd797, %fd798;
	add.s32 	%r352, %r352, 4;
$L__BB0_128:
	setp.eq.s32 	%p153, %r92, 0;
	@%p153 bra 	$L__BB0_131;
	shl.b32 	%r333, %r352, 3;
	add.s32 	%r355, %r320, %r333;
	neg.s32 	%r354, %r92;
$L__BB0_130:
	.pragma "nounroll";
	ld.shared.f64 	%fd799, [%r355];
	add.f64 	%fd842, %fd842, %fd799;
	add.s32 	%r355, %r355, 8;
	add.s32 	%r354, %r354, 1;
	setp.ne.s32 	%p154, %r354, 0;
	@%p154 bra 	$L__BB0_130;
$L__BB0_131:
	ld.param.u64 	%rd32, [_Z15integrateKerneliddddPdii_param_5];
	cvta.to.global.u64 	%rd31, %rd32;
	atom.global.add.f64 	%fd800, [%rd31], %fd842;
$L__BB0_132:
	ret;

}
.func  (.param .align 16 .b8 func_retval0[16]) __internal_trig_reduction_slowpathd(
	.param .b64 __internal_trig_reduction_slowpathd_param_0
)
{
	.local .align 8 .b8 	__local_depot1[40];
	.reg .b64 	%SP;
	.reg .b64 	%SPL;
	.reg .pred 	%p<10>;
	.reg .b32 	%r<47>;
	.reg .b64 	%rd<74>;
	.reg .b64 	%fd<5>;

	mov.u64 	%SPL, __local_depot1;
	ld.param.f64 	%fd4, [__internal_trig_reduction_slowpathd_param_0];
	add.u64 	%rd1, %SPL, 0;
	{
	.reg .b32 %temp; 
	mov.b64 	{%temp, %r1}, %fd4;
	}
	shr.u32 	%r2, %r1, 20;
	and.b32  	%r3, %r2, 2047;
	setp.eq.s32 	%p1, %r3, 2047;
	mov.b32 	%r46, 0;
	@%p1 bra 	$L__BB1_9;
	add.s32 	%r20, %r3, -1024;
	mov.b64 	%rd20, %fd4;
	shl.b64 	%rd2, %rd20, 11;
	shr.u32 	%r4, %r20, 6;
	sub.s32 	%r45, 15, %r4;
	sub.s32 	%r21, 19, %r4;
	setp.lt.u32 	%p2, %r20, 128;
	selp.b32 	%r6, 18, %r21, %p2;
	setp.ge.s32 	%p3, %r45, %r6;
	mov.b64 	%rd70, 0;
	@%p3 bra 	$L__BB1_4;
	add.s32 	%r23, %r6, %r4;
	neg.s32 	%r43, %r23;
	or.b64  	%rd3, %rd2, -9223372036854775808;
	mov.b64 	%rd70, 0;
	mov.b32 	%r42, 0;
	mov.u64 	%rd25, __cudart_i2opi_d;
	mov.u32 	%r44, %r45;
$L__BB1_3:
	.pragma "nounroll";
	mul.wide.s32 	%rd22, %r42, 8;
	add.s64 	%rd23, %rd1, %rd22;
	mul.wide.s32 	%rd24, %r44, 8;
	add.s64 	%rd26, %rd25, %rd24;
	ld.global.nc.u64 	%rd27, [%rd26];
	{
	.reg .u32 %r0, %r1, %r2, %r3, %alo, %ahi, %blo, %bhi, %clo, %chi;
	mov.b64 	{%alo,%ahi}, %rd27;
	mov.b64 	{%blo,%bhi}, %rd3;
	mov.b64 	{%clo,%chi}, %rd70;
	mad.lo.cc.u32 	%r0, %alo, %blo, %clo;
	madc.hi.cc.u32 	%r1, %alo, %blo, %chi;
	madc.hi.u32 	%r2, %alo, %bhi, 0;
	mad.lo.cc.u32 	%r1, %alo, %bhi, %r1;
	madc.hi.cc.u32 	%r2, %ahi, %blo, %r2;
	madc.hi.u32 	%r3, %ahi, %bhi, 0;
	mad.lo.cc.u32 	%r1, %ahi, %blo, %r1;
	madc.lo.cc.u32 	%r2, %ahi, %bhi, %r2;
	addc.u32 	%r3, %r3, 0;
	mov.b64 	%rd28, {%r0,%r1};
	mov.b64 	%rd70, {%r2,%r3};
	}
	st.local.u64 	[%rd23], %rd28;
	add.s32 	%r44, %r44, 1;
	add.s32 	%r43, %r43, 1;
	add.s32 	%r42, %r42, 1;
	setp.ne.s32 	%p4, %r43, -15;
	mov.u32 	%r45, %r6;
	@%p4 bra 	$L__BB1_3;
$L__BB1_4:
	cvt.s64.s32 	%rd29, %r45;
	cvt.u64.u32 	%rd30, %r4;
	add.s64 	%rd31, %rd30, %rd29;
	shl.b64 	%rd32, %rd31, 3;
	add.s64 	%rd33, %rd1, %rd32;
	st.local.u64 	[%rd33+-120], %rd70;
	and.b32  	%r15, %r2, 63;
	ld.local.u64 	%rd72, [%rd1+16];
	ld.local.u64 	%rd71, [%rd1+24];
	setp.eq.s32 	%p5, %r15, 0;
	@%p5 bra 	$L__BB1_6;
	shl.b64 	%rd34, %rd71, %r15;
	shr.u64 	%rd35, %rd72, 1;
	xor.b32  	%r24, %r15, 63;
	shr.u64 	%rd36, %rd35, %r24;
	or.b64  	%rd71, %rd34, %rd36;
	ld.local.u64 	%rd37, [%rd1+8];
	shl.b64 	%rd38, %rd72, %r15;
	shr.u64 	%rd39, %rd37, 1;
	shr.u64 	%rd40, %rd39, %r24;
	or.b64  	%rd72, %rd38, %rd40;
$L__BB1_6:
	and.b32  	%r25, %r1, -2147483648;
	shr.u64 	%rd41, %rd71, 62;
	cvt.u32.u64 	%r26, %rd41;
	mov.b64 	{%r27, %r28}, %rd71;
	mov.b64 	{%r29, %r30}, %rd72;
	shf.l.wrap.b32 	%r31, %r30, %r27, 2;
	shf.l.wrap.b32 	%r32, %r27, %r28, 2;
	mov.b64 	%rd42, {%r31, %r32};
	shl.b64 	%rd43, %rd72, 2;
	shr.u64 	%rd44, %rd42, 63;
	cvt.u32.u64 	%r33, %rd44;
	add.s32 	%r34, %r33, %r26;
	setp.eq.s32 	%p6, %r25, 0;
	neg.s32 	%r35, %r34;
	selp.b32 	%r46, %r34, %r35, %p6;
	setp.gt.s64 	%p7, %rd42, -1;
	mov.b64 	%rd45, 0;
	{
	.reg .u32 %r0, %r1, %r2, %r3, %a0, %a1, %a2, %a3, %b0, %b1, %b2, %b3;
	mov.b64 	{%a0,%a1}, %rd45;
	mov.b64 	{%a2,%a3}, %rd45;
	mov.b64 	{%b0,%b1}, %rd43;
	mov.b64 	{%b2,%b3}, %rd42;
	sub.cc.u32 	%r0, %a0, %b0;
	subc.cc.u32 	%r1, %a1, %b1;
	subc.cc.u32 	%r2, %a2, %b2;
	subc.u32 	%r3, %a3, %b3;
	mov.b64 	%rd46, {%r0,%r1};
	mov.b64 	%rd47, {%r2,%r3};
	}
	xor.b32  	%r36, %r25, -2147483648;
	selp.b64 	%rd73, %rd42, %rd47, %p7;
	selp.b64 	%rd14, %rd43, %rd46, %p7;
	selp.b32 	%r17, %r25, %r36, %p7;
	clz.b64 	%r37, %rd73;
	cvt.u64.u32 	%rd15, %r37;
	setp.eq.s32 	%p8, %r37, 0;
	@%p8 bra 	$L__BB1_8;
	cvt.u32.u64 	%r38, %rd15;
	and.b32  	%r39, %r38, 63;
	shl.b64 	%rd48, %rd73, %r39;
	shr.u64 	%rd49, %rd14, 1;
	not.b32 	%r40, %r38;
	and.b32  	%r41, %r40, 63;
	shr.u64 	%rd50, %rd49, %r41;
	or.b64  	%rd73, %rd48, %rd50;
$L__BB1_8:
	mov.b64 	%rd51, -3958705157555305931;
	{
	.reg .u32 %r0, %r1, %r2, %r3, %alo, %ahi, %blo, %bhi;
	mov.b64 	{%alo,%ahi}, %rd73;
	mov.b64 	{%blo,%bhi}, %rd51;
	mul.lo.u32 	%r0, %alo, %blo;
	mul.hi.u32 	%r1, %alo, %blo;
	mad.lo.cc.u32 	%r1, %alo, %bhi, %r1;
	madc.hi.u32 	%r2, %alo, %bhi, 0;
	mad.lo.cc.u32 	%r1, %ahi, %blo, %r1;
	madc.hi.cc.u32 	%r2, %ahi, %blo, %r2;
	madc.hi.u32 	%r3, %ahi, %bhi, 0;
	mad.lo.cc.u32 	%r2, %ahi, %bhi, %r2;
	addc.u32 	%r3, %r3, 0;
	mov.b64 	%rd52, {%r0,%r1};
	mov.b64 	%rd53, {%r2,%r3};
	}
	setp.gt.s64 	%p9, %rd53, 0;
	{
	.reg .u32 %r0, %r1, %r2, %r3, %a0, %a1, %a2, %a3, %b0, %b1, %b2, %b3;
	mov.b64 	{%a0,%a1}, %rd52;
	mov.b64 	{%a2,%a3}, %rd53;
	mov.b64 	{%b0,%b1}, %rd52;
	mov.b64 	{%b2,%b3}, %rd53;
	add.cc.u32 	%r0, %a0, %b0;
	addc.cc.u32 	%r1, %a1, %b1;
	addc.cc.u32 	%r2, %a2, %b2;
	addc.u32 	%r3, %a3, %b3;
	mov.b64 	%rd54, {%r0,%r1};
	mov.b64 	%rd55, {%r2,%r3};
	}
	selp.b64 	%rd56, %rd55, %rd53, %p9;
	selp.s64 	%rd57, -1, 0, %p9;
	sub.s64 	%rd58, %rd57, %rd15;
	cvt.u64.u32 	%rd59, %r17;
	shl.b64 	%rd60, %rd59, 32;
	add.s64 	%rd61, %rd56, 1;
	shr.u64 	%rd62, %rd61, 10;
	add.s64 	%rd63, %rd62, 1;
	shr.u64 	%rd64, %rd63, 1;
	shl.b64 	%rd65, %rd58, 52;
	add.s64 	%rd66, %rd65, %rd64;
	add.s64 	%rd67, %rd66, 4602678819172646912;
	or.b64  	%rd68, %rd67, %rd60;
	mov.b64 	%fd4, %rd68;
$L__BB1_9:
	st.param.f64 	[func_retval0], %fd4;
	st.param.b32 	[func_retval0+8], %r46;
	ret;

}
.func  (.param .b64 func_retval0) __internal_accurate_pow(
	.param .b64 __internal_accurate_pow_param_0
)
{
	.reg .pred 	%p<8>;
	.reg .b32 	%r<49>;
	.reg .b32 	%f<3>;
	.reg .b64 	%fd<109>;

	ld.param.f64 	%fd10, [__internal_accurate_pow_param_0];
	{
	.reg .b32 %temp; 
	mov.b64 	{%temp, %r46}, %fd10;
	}
	{
	.reg .b32 %temp; 
	mov.b64 	{%r45, %temp}, %fd10;
	}
	shr.u32 	%r47, %r46, 20;
	setp.gt.u32 	%p1, %r46, 1048575;
	@%p1 bra 	$L__BB2_2;
	mul.f64 	%fd11, %fd10, 0d4350000000000000;
	{
	.reg .b32 %temp; 
	mov.b64 	{%temp, %r46}, %fd11;
	}
	{
	.reg .b32 %temp; 
	mov.b64 	{%r45, %temp}, %fd11;
	}
	shr.u32 	%r16, %r46, 20;
	add.s32 	%r47, %r16, -54;
$L__BB2_2:
	add.s32 	%r48, %r47, -1023;
	and.b32  	%r17, %r46, -2146435073;
	or.b32  	%r18, %r17, 1072693248;
	mov.b64 	%fd107, {%r45, %r18};
	setp.lt.u32 	%p2, %r18, 1073127583;
	@%p2 bra 	$L__BB2_4;
	{
	.reg .b32 %temp; 
	mov.b64 	{%r19, %temp}, %fd107;
	}
	{
	.reg .b32 %temp; 
	mov.b64 	{%temp, %r20}, %fd107;
	}
	add.s32 	%r21, %r20, -1048576;
	mov.b64 	%fd107, {%r19, %r21};
	add.s32 	%r48, %r47, -1022;
$L__BB2_4:
	add.f64 	%fd12, %fd107, 0dBFF0000000000000;
	add.f64 	%fd13, %fd107, 0d3FF0000000000000;
	rcp.approx.ftz.f64 	%fd14, %fd13;
	neg.f64 	%fd15, %fd13;
	fma.rn.f64 	%fd16, %fd15, %fd14, 0d3FF0000000000000;
	fma.rn.f64 	%fd17, %fd16, %fd16, %fd16;
	fma.rn.f64 	%fd18, %fd17, %fd14, %fd14;
	mul.f64 	%fd19, %fd12, %fd18;
	fma.rn.f64 	%fd20, %fd12, %fd18, %fd19;
	mul.f64 	%fd21, %fd20, %fd20;
	fma.rn.f64 	%fd22, %fd21, 0d3EB0F5FF7D2CAFE2, 0d3ED0F5D241AD3B5A;
	fma.rn.f64 	%fd23, %fd22, %fd21, 0d3EF3B20A75488A3F;
	fma.rn.f64 	%fd24, %fd23, %fd21, 0d3F1745CDE4FAECD5;
	fma.rn.f64 	%fd25, %fd24, %fd21, 0d3F3C71C7258A578B;
	fma.rn.f64 	%fd26, %fd25, %fd21, 0d3F6249249242B910;
	fma.rn.f64 	%fd27, %fd26, %fd21, 0d3F89999999999DFB;
	sub.f64 	%fd28, %fd12, %fd20;
	add.f64 	%fd29, %fd28, %fd28;
	neg.f64 	%fd30, %fd20;
	fma.rn.f64 	%fd31, %fd30, %fd12, %fd29;
	mul.f64 	%fd32, %fd18, %fd31;
	fma.rn.f64 	%fd33, %fd21, %fd27, 0d3FB5555555555555;
	mov.f64 	%fd34, 0d3FB5555555555555;
	sub.f64 	%fd35, %fd34, %fd33;
	fma.rn.f64 	%fd36, %fd21, %fd27, %fd35;
	add.f64 	%fd37, %fd36, 0dBC46A4CB00B9E7B0;
	add.f64 	%fd38, %fd33, %fd37;
	sub.f64 	%fd39, %fd33, %fd38;
	add.f64 	%fd40, %fd37, %fd39;
	mul.rn.f64 	%fd41, %fd20, %fd20;
	neg.f64 	%fd42, %fd41;
	fma.rn.f64 	%fd43, %fd20, %fd20, %fd42;
	{
	.reg .b32 %temp; 
	mov.b64 	{%r22, %temp}, %fd32;
	}
	{
	.reg .b32 %temp; 
	mov.b64 	{%temp, %r23}, %fd32;
	}
	add.s32 	%r24, %r23, 1048576;
	mov.b64 	%fd44, {%r22, %r24};
	fma.rn.f64 	%fd45, %fd20, %fd44, %fd43;
	mul.rn.f64 	%fd46, %fd41, %fd20;
	neg.f64 	%fd47, %fd46;
	fma.rn.f64 	%fd48, %fd41, %fd20, %fd47;
	fma.rn.f64 	%fd49, %fd41, %fd32, %fd48;
	fma.rn.f64 	%fd50, %fd45, %fd20, %fd49;
	mul.rn.f64 	%fd51, %fd38, %fd46;
	neg.f64 	%fd52, %fd51;
	fma.rn.f64 	%fd53, %fd38, %fd46, %fd52;
	fma.rn.f64 	%fd54, %fd38, %fd50, %fd53;
	fma.rn.f64 	%fd55, %fd40, %fd46, %fd54;
	add.f64 	%fd56, %fd51, %fd55;
	sub.f64 	%fd57, %fd51, %fd56;
	add.f64 	%fd58, %fd55, %fd57;
	add.f64 	%fd59, %fd20, %fd56;
	sub.f64 	%fd60, %fd20, %fd59;
	add.f64 	%fd61, %fd56, %fd60;
	add.f64 	%fd62, %fd58, %fd61;
	add.f64 	%fd63, %fd32, %fd62;
	add.f64 	%fd64, %fd59, %fd63;
	sub.f64 	%fd65, %fd59, %fd64;
	add.f64 	%fd66, %fd63, %fd65;
	xor.b32  	%r25, %r48, -2147483648;
	mov.b32 	%r26, 1127219200;
	mov.b64 	%fd67, {%r25, %r26};
	mov.b32 	%r27, -2147483648;
	mov.b64 	%fd68, {%r27, %r26};
	sub.f64 	%fd69, %fd67, %fd68;
	fma.rn.f64 	%fd70, %fd69, 0d3FE62E42FEFA39EF, %fd64;
	fma.rn.f64 	%fd71, %fd69, 0dBFE62E42FEFA39EF, %fd70;
	sub.f64 	%fd72, %fd71, %fd64;
	sub.f64 	%fd73, %fd66, %fd72;
	fma.rn.f64 	%fd74, %fd69, 0d3C7ABC9E3B39803F, %fd73;
	add.f64 	%fd75, %fd70, %fd74;
	sub.f64 	%fd76, %fd70, %fd75;
	add.f64 	%fd77, %fd74, %fd76;
	mov.f64 	%fd78, 0d4000000000000000;
	{
	.reg .b32 %temp; 
	mov.b64 	{%temp, %r28}, %fd78;
	}
	{
	.reg .b32 %temp; 
	mov.b64 	{%r29, %temp}, %fd78;
	}
	shl.b32 	%r30, %r28, 1;
	setp.gt.u32 	%p3, %r30, -33554433;
	and.b32  	%r31, %r28, -15728641;
	selp.b32 	%r32, %r31, %r28, %p3;
	mov.b64 	%fd79, {%r29, %r32};
	mul.rn.f64 	%fd80, %fd75, %fd79;
	neg.f64 	%fd81, %fd80;
	fma.rn.f64 	%fd82, %fd75, %fd79, %fd81;
	fma.rn.f64 	%fd83, %fd77, %fd79, %fd82;
	add.f64 	%fd4, %fd80, %fd83;
	sub.f64 	%fd84, %fd80, %fd4;
	add.f64 	%fd5, %fd83, %fd84;
	fma.rn.f64 	%fd85, %fd4, 0d3FF71547652B82FE, 0d4338000000000000;
	{
	.reg .b32 %temp; 
	mov.b64 	{%r13, %temp}, %fd85;
	}
	mov.f64 	%fd86, 0dC338000000000000;
	add.rn.f64 	%fd87, %fd85, %fd86;
	fma.rn.f64 	%fd88, %fd87, 0dBFE62E42FEFA39EF, %fd4;
	fma.rn.f64 	%fd89, %fd87, 0dBC7ABC9E3B39803F, %fd88;
	fma.rn.f64 	%fd90, %fd89, 0d3E5ADE1569CE2BDF, 0d3E928AF3FCA213EA;
	fma.rn.f64 	%fd91, %fd90, %fd89, 0d3EC71DEE62401315;
	fma.rn.f64 	%fd92, %fd91, %fd89, 0d3EFA01997C89EB71;
	fma.rn.f64 	%fd93, %fd92, %fd89, 0d3F2A01A014761F65;
	fma.rn.f64 	%fd94, %fd93, %fd89, 0d3F56C16C1852B7AF;
	fma.rn.f64 	%fd95, %fd94, %fd89, 0d3F81111111122322;
	fma.rn.f64 	%fd96, %fd95, %fd89, 0d3FA55555555502A1;
	fma.rn.f64 	%fd97, %fd96, %fd89, 0d3FC5555555555511;
	fma.rn.f64 	%fd98, %fd97, %fd89, 0d3FE000000000000B;
	fma.rn.f64 	%fd99, %fd98, %fd89, 0d3FF0000000000000;
	fma.rn.f64 	%fd100, %fd99, %fd89, 0d3FF0000000000000;
	{
	.reg .b32 %temp; 
	mov.b64 	{%r14, %temp}, %fd100;
	}
	{
	.reg .b32 %temp; 
	mov.b64 	{%temp, %r15}, %fd100;
	}
	shl.b32 	%r33, %r13, 20;
	add.s32 	%r34, %r33, %r15;
	mov.b64 	%fd108, {%r14, %r34};
	{
	.reg .b32 %temp; 
	mov.b64 	{%temp, %r35}, %fd4;
	}
	mov.b32 	%f2, %r35;
	abs.f32 	%f1, %f2;
	setp.lt.f32 	%p4, %f1, 0f4086232B;
	@%p4 bra 	$L__BB2_7;
	setp.lt.f64 	%p5, %fd4, 0d0000000000000000;
	add.f64 	%fd101, %fd4, 0d7FF0000000000000;
	selp.f64 	%fd108, 0d0000000000000000, %fd101, %p5;
	setp.geu.f32 	%p6, %f1, 0f40874800;
	@%p6 bra 	$L__BB2_7;
	shr.u32 	%r36, %r13, 31;
	add.s32 	%r37, %r13, %r36;
	shr.s32 	%r38, %r37, 1;
	shl.b32 	%r39, %r38, 20;
	add.s32 	%r40, %r15, %r39;
	mov.b64 	%fd102, {%r14, %r40};
	sub.s32 	%r41, %r13, %r38;
	shl.b32 	%r42, %r41, 20;
	add.s32 	%r43, %r42, 1072693248;
	mov.b32 	%r44, 0;
	mov.b64 	%fd103, {%r44, %r43};
	mul.f64 	%fd108, %fd103, %fd102;
$L__BB2_7:
	abs.f64 	%fd104, %fd108;
	setp.eq.f64 	%p7, %fd104, 0d7FF0000000000000;
	fma.rn.f64 	%fd105, %fd108, %fd5, %fd108;
	selp.f64 	%fd106, %fd108, %fd105, %p7;
	st.param.f64 	[func_retval0], %fd106;
	ret;

}


// ===== COMPILED SASS (sm_100) =====

	.target	sm_100

	.elftype	@"ET_EXEC"


//--------------------- .note.nv.tkinfo           --------------------------
	.section	.note.nv.tkinfo,"",@"SHT_NOTE"
	.sectionflags	@"SHF_NOTE_NV_TKINFO"
	.tkinfo
        /*0018*/ 	.word	0x00000002
        /*0030*/ 	.string	""
        /*0030*/ 	.string	"ptxas"
        /*0030*/ 	.string	"Cuda compilation tools, release 13.0, V13.0.88"
        /*0030*/ 	.string	"Build cuda_13.0.r13.0/compiler.36424714_0"
        /*0030*/ 	.string	"-arch sm_100 -m 64 "



//--------------------- .note.nv.cuinfo           --------------------------
	.section	.note.nv.cuinfo,"",@"SHT_NOTE"
	.sectionflags	@"SHF_NOTE_NV_CUINFO"
        /*0018*/ 	.short	0x0002
        /*001a*/ 	.short	0x0064
        /*001c*/ 	.short	0x0082
	.zero		2


//--------------------- .nv.info                  --------------------------
	.section	.nv.info,"",@"SHT_CUDA_INFO"
	.align	4


	//----- nvinfo : EIATTR_REGCOUNT
	.align		4
        /*0000*/ 	.byte	0x04, 0x2f
        /*0002*/ 	.short	(.L_3 - .L_2)
	.align		4
.L_2:
        /*0004*/ 	.word	index@(_Z15integrateKerneliddddPdii)
        /*0008*/ 	.word	0x00000030


	//----- nvinfo : EIATTR_FRAME_SIZE
	.align		4
.L_3:
        /*000c*/ 	.byte	0x04, 0x11
        /*000e*/ 	.short	(.L_5 - .L_4)
	.align		4
.L_4:
        /*0010*/ 	.word	index@($_Z15integrateKerneliddddPdii$__internal_trig_reduction_slowpathd)
        /*0014*/ 	.word	0x00000028


	//----- nvinfo : EIATTR_FRAME_SIZE
	.align		4
.L_5:
        /*0018*/ 	.byte	0x04, 0x11
        /*001a*/ 	.short	(.L_7 - .L_6)
	.align		4
.L_6:
        /*001c*/ 	.word	index@($_Z15integrateKerneliddddPdii$__internal_accurate_pow)
        /*0020*/ 	.word	0x00000028


	//----- nvinfo : EIATTR_FRAME_SIZE
	.align		4
.L_7:
        /*0024*/ 	.byte	0x04, 0x11
        /*0026*/ 	.short	(.L_9 - .L_8)
	.align		4
.L_8:
        /*0028*/ 	.word	index@($__internal_2_$__cuda_sm20_dsqrt_rn_f64_mediumpath_v1)
        /*002c*/ 	.word	0x00000028


	//----- nvinfo : EIATTR_FRAME_SIZE
	.align		4
.L_9:
        /*0030*/ 	.byte	0x04, 0x11
        /*0032*/ 	.short	(.L_11 - .L_10)
	.align		4
.L_10:
        /*0034*/ 	.word	index@($__internal_1_$__cuda_sm20_div_rn_f64_full)
        /*0038*/ 	.word	0x00000028


	//----- nvinfo : EIATTR_FRAME_SIZE
	.align		4
.L_11:
        /*003c*/ 	.byte	0x04, 0x11
        /*003e*/ 	.short	(.L_13 - .L_12)
	.align		4
.L_12:
        /*0040*/ 	.word	index@($__internal_0_$__cuda_sm20_dblrcp_rn_slowpath_v3)
        /*0044*/ 	.word	0x00000028


	//----- nvinfo : EIATTR_FRAME_SIZE
	.align		4
.L_13:
        /*0048*/ 	.byte	0x04, 0x11
        /*004a*/ 	.short	(.L_15 - .L_14)
	.align		4
.L_14:
        /*004c*/ 	.word	index@(_Z15integrateKerneliddddPdii)
        /*0050*/ 	.word	0x00000028


	//----- nvinfo : EIATTR_MIN_STACK_SIZE
	.align		4
.L_15:
        /*0054*/ 	.byte	0x04, 0x12
        /*0056*/ 	.short	(.L_17 - .L_16)
	.align		4
.L_16:
        /*0058*/ 	.word	index@(_Z15integrateKerneliddddPdii)
        /*005c*/ 	.word	0x00000028
.L_17:


//--------------------- .nv.compat                --------------------------
	.section	.nv.compat,"",@"SHT_CUDA_COMPAT_INFO"
	.align	4
        /*0000*/ 	.byte	0x02, 0x09, 0x00, 0x00, 0x02, 0x02, 0x01, 0x00, 0x02, 0x05, 0x05, 0x00, 0x03, 0x07, 0x01, 0x01
        /*0010*/ 	.byte	0x02, 0x03, 0x00, 0x00, 0x02, 0x06, 0x01, 0x00, 0x04, 0x0b, 0x08, 0x00, 0x01, 0x00, 0x00, 0x00
        /*0020*/ 	.byte	0x00, 0x00, 0x00, 0x00


//--------------------- .nv.info._Z15integrateKerneliddddPdii --------------------------
	.section	.nv.info._Z15integrateKerneliddddPdii,"",@"SHT_CUDA_INFO"
	.sectionflags	@""
	.align	4


	//----- nvinfo : EIATTR_CUDA_API_VERSION
	.align		4
        /*0000*/ 	.byte	0x04, 0x37
        /*0002*/ 	.short	(.L_19 - .L_18)
.L_18:
        /*0004*/ 	.word	0x00000082


	//----- nvinfo : EIATTR_KPARAM_INFO
	.align		4
.L_19:
        /*0008*/ 	.byte	0x04, 0x17
        /*000a*/ 	.short	(.L_21 - .L_20)
.L_20:
        /*000c*/ 	.word	0x00000000
        /*0010*/ 	.short	0x0007
        /*0012*/ 	.short	0x0034
        /*0014*/ 	.byte	0x00, 0xf0, 0x11, 0x00


	//----- nvinfo : EIATTR_KPARAM_INFO
	.align		4
.L_21:
        /*0018*/ 	.byte	0x04, 0x17
        /*001a*/ 	.short	(.L_23 - .L_22)
.L_22:
        /*001c*/ 	.word	0x00000000
        /*0020*/ 	.short	0x0006
        /*0022*/ 	.short	0x0030
        /*0024*/ 	.byte	0x00, 0xf0, 0x11, 0x00


	//----- nvinfo : EIATTR_KPARAM_INFO
	.align		4
.L_23:
        /*0028*/ 	.byte	0x04, 0x17
        /*002a*/ 	.short	(.L_25 - .L_24)
.L_24:
        /*002c*/ 	.word	0x00000000
        /*0030*/ 	.short	0x0005
        /*0032*/ 	.short	0x0028
        /*0034*/ 	.byte	0x00, 0xf5, 0x21, 0x00


	//----- nvinfo : EIATTR_KPARAM_INFO
	.align		4
.L_25:
        /*0038*/ 	.byte	0x04, 0x17
        /*003a*/ 	.short	(.L_27 - .L_26)
.L_26:
        /*003c*/ 	.word	0x00000000
        /*0040*/ 	.short	0x0004
        /*0042*/ 	.short	0x0020
        /*0044*/ 	.byte	0x00, 0xf0, 0x21, 0x00


	//----- nvinfo : EIATTR_KPARAM_INFO
	.align		4
.L_27:
        /*0048*/ 	.byte	0x04, 0x17
        /*004a*/ 	.short	(.L_29 - .L_28)
.L_28:
        /*004c*/ 	.word	0x00000000
        /*0050*/ 	.short	0x0003
        /*0052*/ 	.short	0x0018
        /*0054*/ 	.byte	0x00, 0xf0, 0x21, 0x00


	//----- nvinfo : EIATTR_KPARAM_INFO
	.align		4
.L_29:
        /*0058*/ 	.byte	0x04, 0x17
        /*005a*/ 	.short	(.L_31 - .L_30)
.L_30:
        /*005c*/ 	.word	0x00000000
        /*0060*/ 	.short	0x0002
        /*0062*/ 	.short	0x0010
        /*0064*/ 	.byte	0x00, 0xf0, 0x21, 0x00


	//----- nvinfo : EIATTR_KPARAM_INFO
	.align		4
.L_31:
        /*0068*/ 	.byte	0x04, 0x17
        /*006a*/ 	.short	(.L_33 - .L_32)
.L_32:
        /*006c*/ 	.word	0x00000000
        /*0070*/ 	.short	0x0001
        /*0072*/ 	.short	0x0008
        /*0074*/ 	.byte	0x00, 0xf0, 0x21, 0x00


	//----- nvinfo : EIATTR_KPARAM_INFO
	.align		4
.L_33:
        /*0078*/ 	.byte	0x04, 0x17
        /*007a*/ 	.short	(.L_35 - .L_34)
.L_34:
        /*007c*/ 	.word	0x00000000
        /*0080*/ 	.short	0x0000
        /*0082*/ 	.short	0x0000
        /*0084*/ 	.byte	0x00, 0xf0, 0x11, 0x00


	//----- nvinfo : EIATTR_SPARSE_MMA_MASK
	.align		4
.L_35:
        /*0088*/ 	.byte	0x03, 0x50
        /*008a*/ 	.short	0x0000


	//----- nvinfo : EIATTR_MAXREG_COUNT
	.align		4
        /*008c*/ 	.byte	0x03, 0x1b
        /*008e*/ 	.short	0x00ff


	//----- nvinfo : EIATTR_NUM_BARRIERS
	.align		4
        /*0090*/ 	.byte	0x02, 0x4c
        /*0092*/ 	.byte	0x01
	.zero		1


	//----- nvinfo : EIATTR_MERCURY_ISA_VERSION
	.align		4
        /*0094*/ 	.byte	0x03, 0x5f
        /*0096*/ 	.short	0x0101


	//----- nvinfo : EIATTR_VRC_CTA_INIT_COUNT
	.align		4
        /*0098*/ 	.byte	0x02, 0x4a
	.zero		1
	.zero		1


	//----- nvinfo : EIATTR_EXIT_INSTR_OFFSETS
	.align		4
        /*009c*/ 	.byte	0x04, 0x1c
        /*009e*/ 	.short	(.L_37 - .L_36)


	//   ....[0]....
.L_36:
        /*00a0*/ 	.word	0x00000150


	//   ....[1]....
        /*00a4*/ 	.word	0x00007b20


	//   ....[2]....
        /*00a8*/ 	.word	0x00008060


	//----- nvinfo : EIATTR_CRS_STACK_SIZE
	.align		4
.L_37:
        /*00ac*/ 	.byte	0x04, 0x1e
        /*00ae*/ 	.short	(.L_39 - .L_38)
.L_38:
        /*00b0*/ 	.word	0x00000000


	//----- nvinfo : EIATTR_CBANK_PARAM_SIZE
	.align		4
.L_39:
        /*00b4*/ 	.byte	0x03, 0x19
        /*00b6*/ 	.short	0x0038


	//----- nvinfo : EIATTR_PARAM_CBANK
	.align		4
        /*00b8*/ 	.byte	0x04, 0x0a
        /*00ba*/ 	.short	(.L_41 - .L_40)
	.align		4
.L_40:
        /*00bc*/ 	.word	index@(.nv.constant0._Z15integrateKerneliddddPdii)
        /*00c0*/ 	.short	0x0380
        /*00c2*/ 	.short	0x0038


	//----- nvinfo : EIATTR_SW_WAR
	.align		4
.L_41:
        /*00c4*/ 	.byte	0x04, 0x36
        /*00c6*/ 	.short	(.L_43 - .L_42)
.L_42:
        /*00c8*/ 	.word	0x00000008
.L_43:


//--------------------- .nv.callgraph             --------------------------
	.section	.nv.callgraph,"",@"SHT_CUDA_CALLGRAPH"
	.align	4
	.sectionentsize	8
	.align		4
        /*0000*/ 	.word	0x00000000
	.align		4
        /*0004*/ 	.word	0xffffffff
	.align		4
        /*0008*/ 	.word	0x00000000
	.align		4
        /*000c*/ 	.word	0xfffffffe
	.align		4
        /*0010*/ 	.word	0x00000000
	.align		4
        /*0014*/ 	.word	0xfffffffd
	.align		4
        /*0018*/ 	.word	0x00000000
	.align		4
        /*001c*/ 	.word	0xfffffffc


//--------------------- .nv.constant4             --------------------------
	.section	.nv.constant4,"a",@progbits
	.align	8
	.align		8
.nv.constant4:
        /*0000*/ 	.dword	__cudart_i2opi_d
	.align		8
        /*0008*/ 	.dword	__cudart_sin_cos_coeffs


//--------------------- .text._Z15integrateKerneliddddPdii --------------------------
	.section	.text._Z15integrateKerneliddddPdii,"ax",@progbits
	.align	128
        .global         _Z15integrateKerneliddddPdii
        .type           _Z15integrateKerneliddddPdii,@function
        .size           _Z15integrateKerneliddddPdii,(.L_x_184 - _Z15integrateKerneliddddPdii)
        .other          _Z15integrateKerneliddddPdii,@"STO_CUDA_ENTRY STV_DEFAULT"
_Z15integrateKerneliddddPdii:
.text._Z15integrateKerneliddddPdii:
[----:B------:R-:W0:Y:S01]  /*0000*/  LDC R1, c[0x0][0x37c] ;  /* 0x0000df00ff017b82 */ /* 0x000e220000000800 */
[----:B------:R-:W1:Y:S07]  /*0010*/  S2R R6, SR_TID.X ;  /* 0x0000000000067919 */ /* 0x000e6e0000002100 */
[----:B------:R-:W1:Y:S01]  /*0020*/  LDC R3, c[0x0][0x360] ;  /* 0x0000d800ff037b82 */ /* 0x000e620000000800 */
[----:B------:R-:W2:Y:S01]  /*0030*/  LDCU.64 UR8, c[0x0][0x3b0] ;  /* 0x00007600ff0877ac */ /* 0x000ea20008000a00 */
[----:B0-----:R-:W-:Y:S01]  /*0040*/  VIADD R1, R1, 0xffffffd8 ;  /* 0xffffffd801017836 */ /* 0x001fe20000000000 */
[----:B------:R-:W1:Y:S05]  /*0050*/  S2R R0, SR_TID.Y ;  /* 0x0000000000007919 */ /* 0x000e6a0000002200 */
[----:B------:R-:W0:Y:S08]  /*0060*/  S2UR UR4, SR_CTAID.X ;  /* 0x00000000000479c3 */ /* 0x000e300000002500 */
[----:B------:R-:W3:Y:S08]  /*0070*/  S2UR UR5, SR_CgaCtaId ;  /* 0x00000000000579c3 */ /* 0x000ef00000008800 */
[----:B------:R-:W4:Y:S08]  /*0080*/  S2UR UR6, SR_CTAID.Y ;  /* 0x00000000000679c3 */ /* 0x000f300000002600 */
[----:B------:R-:W4:Y:S01]  /*0090*/  LDC R2, c[0x0][0x364] ;  /* 0x0000d900ff027b82 */ /* 0x000f220000000800 */
[----:B-1----:R-:W-:-:S02]  /*00a0*/  IMAD R5, R3, R0, R6 ;  /* 0x0000000003057224 */ /* 0x002fc400078e0206 */
[----:B0-----:R-:W-:Y:S01]  /*00b0*/  IMAD R3, R3, UR4, R6 ;  /* 0x0000000403037c24 */ /* 0x001fe2000f8e0206 */
[----:B------:R-:W-:Y:S02]  /*00c0*/  UMOV UR4, 0x400 ;  /* 0x0000040000047882 */ /* 0x000fe40000000000 */
[----:B------:R-:W-:Y:S01]  /*00d0*/  ISETP.GT.U32.AND P1, PT, R5, 0xff, PT ;  /* 0x000000ff0500780c */ /* 0x000fe20003f24070 */
[----:B---3--:R-:W-:-:S06]  /*00e0*/  ULEA UR4, UR5, UR4, 0x18 ;  /* 0x0000000405047291 */ /* 0x008fcc000f8ec0ff */
[----:B------:R-:W-:-:S06]  /*00f0*/  LEA R5, R5, UR4, 0x3 ;  /* 0x0000000405057c11 */ /* 0x000fcc000f8e18ff */
[----:B------:R0:W-:Y:S01]  /*0100*/  @!P1 STS.64 [R5], RZ ;  /* 0x000000ff05009388 */ /* 0x0001e20000000a00 */
[----:B----4-:R-:W-:Y:S01]  /*0110*/  IMAD R4, R2, UR6, R0 ;  /* 0x0000000602047c24 */ /* 0x010fe2000f8e0200 */
[----:B------:R-:W-:Y:S04]  /*0120*/  BAR.SYNC.DEFER_BLOCKING 0x0 ;  /* 0x0000000000007b1d */ /* 0x000fe80000010000 */
[----:B--2---:R-:W-:-:S04]  /*0130*/  ISETP.GE.AND P0, PT, R4, UR9, PT ;  /* 0x0000000904007c0c */ /* 0x004fc8000bf06270 */
[----:B------:R-:W-:-:S13]  /*0140*/  ISETP.GE.OR P0, PT, R3, UR8, P0 ;  /* 0x0000000803007c0c */ /* 0x000fda0008706670 */
[----:B0-----:R-:W-:Y:S05]  /*0150*/  @P0 EXIT ;  /* 0x000000000000094d */ /* 0x001fea0003800000 */
[----:B------:R-:W0:Y:S01]  /*0160*/  I2F.F64 R14, UR8 ;  /* 0x00000008000e7d12 */ /* 0x000e220008201c00 */
[----:B------:R-:W-:Y:S01]  /*0170*/  IMAD.MOV.U32 R6, RZ, RZ, 0x1 ;  /* 0x00000001ff067424 */ /* 0x000fe200078e00ff */
[----:B------:R-:W1:Y:S01]  /*0180*/  LDC.64 R12, c[0x0][0x388] ;  /* 0x0000e200ff0c7b82 */ /* 0x000e620000000a00 */
[----:B------:R-:W1:Y:S05]  /*0190*/  LDCU.64 UR4, c[0x0][0x390] ;  /* 0x00007200ff0477ac */ /* 0x000e6a0008000a00 */
[----:B0-----:R-:W0:Y:S01]  /*01a0*/  MUFU.RCP64H R7, R15 ;  /* 0x0000000f00077308 */ /* 0x001e220000001800 */
[----:B-1----:R-:W-:Y:S02]  /*01b0*/  DADD R12, -R12, UR4 ;  /* 0x000000040c0c7e29 */ /* 0x002fe40008000100 */
[----:B0-----:R-:W-:-:S08]  /*01c0*/  DFMA R8, -R14, R6, 1 ;  /* 0x3ff000000e08742b */ /* 0x001fd00000000106 */
[----:B------:R-:W-:Y:S01]  /*01d0*/  FSETP.GEU.AND P1, PT, |R13|, 6.5827683646048100446e-37, PT ;  /* 0x036000000d00780b */ /* 0x000fe20003f2e200 */
[----:B------:R-:W-:-:S08]  /*01e0*/  DFMA R8, R8, R8, R8 ;  /* 0x000000080808722b */ /* 0x000fd00000000008 */
[----:B------:R-:W-:-:S08]  /*01f0*/  DFMA R8, R6, R8, R6 ;  /* 0x000000080608722b */ /* 0x000fd00000000006 */
[----:B------:R-:W-:-:S08]  /*0200*/  DFMA R6, -R14, R8, 1 ;  /* 0x3ff000000e06742b */ /* 0x000fd00000000108 */
[----:B------:R-:W-:-:S08]  /*0210*/  DFMA R6, R8, R6, R8 ;  /* 0x000000060806722b */ /* 0x000fd00000000008 */
[----:B------:R-:W-:-:S08]  /*0220*/  DMUL R26, R12, R6 ;  /* 0x000000060c1a7228 */ /* 0x000fd00000000000 */
[----:B------:R-:W-:-:S08]  /*0230*/  DFMA R8, -R14, R26, R12 ;  /* 0x0000001a0e08722b */ /* 0x000fd0000000010c */
[----:B------:R-:W-:-:S10]  /*0240*/  DFMA R26, R6, R8, R26 ;  /* 0x00000008061a722b */ /* 0x000fd4000000001a */
[----:B------:R-:W-:-:S05]  /*0250*/  FFMA R5, RZ, R15, R27 ;  /* 0x0000000fff057223 */ /* 0x000fca000000001b */
[----:B------:R-:W-:-:S13]  /*0260*/  FSETP.GT.AND P0, PT, |R5|, 1.469367938527859385e-39, PT ;  /* 0x001000000500780b */ /* 0x000fda0003f04200 */
[----:B------:R-:W-:Y:S05]  /*0270*/  @P0 BRA P1, `(.L_x_0) ;  /* 0x0000000000180947 */ /* 0x000fea0000800000 */
[----:B------:R-:W-:Y:S01]  /*0280*/  IMAD.MOV.U32 R18, RZ, RZ, R12 ;  /* 0x000000ffff127224 */ /* 0x000fe200078e000c */
[----:B------:R-:W-:Y:S01]  /*0290*/  MOV R5, 0x2c0 ;  /* 0x000002c000057802 */ /* 0x000fe20000000f00 */
[----:B------:R-:W-:-:S07]  /*02a0*/  IMAD.MOV.U32 R12, RZ, RZ, R14 ;  /* 0x000000ffff0c7224 */ /* 0x000fce00078e000e */
[----:B------:R-:W-:Y:S05]  /*02b0*/  CALL.REL.NOINC `($__internal_1_$__cuda_sm20_div_rn_f64_full) ;  /* 0x0000008000147944 */ /* 0x000fea0003c00000 */
[----:B------:R-:W-:Y:S02]  /*02c0*/  IMAD.MOV.U32 R26, RZ, RZ, R12 ;  /* 0x000000ffff1a7224 */ /* 0x000fe400078e000c */
[----:B------:R-:W-:-:S07]  /*02d0*/  IMAD.MOV.U32 R27, RZ, RZ, R13 ;  /* 0x000000ffff1b7224 */ /* 0x000fce00078e000d */
.L_x_0:
[----:B------:R-:W0:Y:S01]  /*02e0*/  LDCU UR4, c[0x0][0x3b4] ;  /* 0x00007680ff0477ac */ /* 0x000e220008000800 */
[----:B------:R-:W-:Y:S01]  /*02f0*/  IMAD.MOV.U32 R6, RZ, RZ, 0x1 ;  /* 0x00000001ff067424 */ /* 0x000fe200078e00ff */
[----:B------:R-:W1:Y:S01]  /*0300*/  LDC.64 R12, c[0x0][0x398] ;  /* 0x0000e600ff0c7b82 */ /* 0x000e620000000a00 */
[----:B0-----:R-:W0:Y:S01]  /*0310*/  I2F.F64.U32 R14, UR4 ;  /* 0x00000004000e7d12 */ /* 0x001e220008201800 */
[----:B------:R-:W1:Y:S07]  /*0320*/  LDCU.64 UR4, c[0x0][0x3a0] ;  /* 0x00007400ff0477ac */ /* 0x000e6e0008000a00 */
[----:B0-----:R-:W0:Y:S01]  /*0330*/  MUFU.RCP64H R7, R15 ;  /* 0x0000000f00077308 */ /* 0x001e220000001800 */
[----:B-1----:R-:W-:-:S10]  /*0340*/  DADD R12, -R12, UR4 ;  /* 0x000000040c0c7e29 */ /* 0x002fd40008000100 */
[----:B------:R-:W-:Y:S01]  /*0350*/  FSETP.GEU.AND P1, PT, |R13|, 6.5827683646048100446e-37, PT ;  /* 0x036000000d00780b */ /* 0x000fe20003f2e200 */
[----:B0-----:R-:W-:-:S08]  /*0360*/  DFMA R8, -R14, R6, 1 ;  /* 0x3ff000000e08742b */ /* 0x001fd00000000106 */
        /* <DEDUP_REMOVED lines=16> */
.L_x_1:
[----:B------:R-:W0:Y:S01]  /*0470*/  LDCU UR4, c[0x0][0x380] ;  /* 0x00007000ff0477ac */ /* 0x000e220008000800 */
[----:B------:R-:W1:Y:S01]  /*0480*/  I2F.F64 R6, R3 ;  /* 0x0000000300067312 */ /* 0x000e620000201c00 */
[----:B------:R-:W2:Y:S01]  /*0490*/  LDCU.64 UR8, c[0x0][0x388] ;  /* 0x00007100ff0877ac */ /* 0x000ea20008000a00 */
[----:B------:R-:W3:Y:S06]  /*04a0*/  LDCU.64 UR10, c[0x0][0x398] ;  /* 0x00007300ff0a77ac */ /* 0x000eec0008000a00 */
[----:B------:R-:W4:Y:S01]  /*04b0*/  I2F.F64.U32 R4, R4 ;  /* 0x0000000400047312 */ /* 0x000f220000201800 */
[----:B------:R-:W3:Y:S01]  /*04c0*/  LDCU.64 UR6, c[0x0][0x358] ;  /* 0x00006b00ff0677ac */ /* 0x000ee20008000a00 */
[----:B-1----:R-:W-:Y:S01]  /*04d0*/  DADD R6, R6, 0.5 ;  /* 0x3fe0000006067429 */ /* 0x002fe20000000000 */
[----:B0-----:R-:W-:Y:S01]  /*04e0*/  UISETP.NE.AND UP0, UPT, UR4, 0x3, UPT ;  /* 0x000000030400788c */ /* 0x001fe2000bf05270 */
[----:B----4-:R-:W-:-:S06]  /*04f0*/  DADD R30, R4, 0.5 ;  /* 0x3fe00000041e7429 */ /* 0x010fcc0000000000 */
[----:B--2---:R-:W-:Y:S02]  /*0500*/  DFMA R6, R6, R26, UR8 ;  /* 0x0000000806067e2b */ /* 0x004fe4000800001a */
[----:B---3--:R-:W-:Y:S01]  /*0510*/  DFMA R30, R30, R24, UR10 ;  /* 0x0000000a1e1e7e2b */ /* 0x008fe20008000018 */
[----:B------:R-:W-:Y:S10]  /*0520*/  BRA.U !UP0, `(.L_x_2) ;  /* 0x0000003508907547 */ /* 0x000ff4000b800000 */
[----:B------:R-:W-:-:S09]  /*0530*/  UISETP.NE.AND UP0, UPT, UR4, 0x2, UPT ;  /* 0x000000020400788c */ /* 0x000fd2000bf05270 */
[----:B------:R-:W-:Y:S05]  /*0540*/  BRA.U !UP0, `(.L_x_3) ;  /* 0x0000002108d87547 */ /* 0x000fea000b800000 */
[----:B------:R-:W-:Y:S01]  /*0550*/  UISETP.NE.AND UP0, UPT, UR4, 0x1, UPT ;  /* 0x000000010400788c */ /* 0x000fe2000bf05270 */
[----:B------:R-:W-:-:S08]  /*0560*/  CS2R R4, SRZ ;  /* 0x0000000000047805 */ /* 0x000fd0000001ff00 */
[----:B------:R-:W-:Y:S05]  /*0570*/  BRA.U UP0, `(.L_x_4) ;  /* 0x0000007500247547 */ /* 0x000fea000b800000 */
[----:B------:R-:W-:Y:S01]  /*0580*/  DADD R4, R6, 32 ;  /* 0x4040000006047429 */ /* 0x000fe20000000000 */
[----:B------:R-:W-:Y:S01]  /*0590*/  BSSY.RECONVERGENT B1, `(.L_x_5) ;  /* 0x0000018000017945 */ /* 0x000fe20003800200 */
[----:B------:R-:W-:-:S06]  /*05a0*/  DADD R8, R30, 32 ;  /* 0x404000001e087429 */ /* 0x000fcc0000000000 */
[----:B------:R-:W-:Y:S02]  /*05b0*/  DMUL R4, R4, R4 ;  /* 0x0000000404047228 */ /* 0x000fe40000000000 */
[----:B------:R-:W-:-:S06]  /*05c0*/  DMUL R8, R8, R8 ;  /* 0x0000000808087228 */ /* 0x000fcc0000000000 */
[----:B------:R-:W-:Y:S02]  /*05d0*/  DMUL R16, R4, R4 ;  /* 0x0000000404107228 */ /* 0x000fe40000000000 */
[----:B------:R-:W-:-:S06]  /*05e0*/  DMUL R20, R8, R8 ;  /* 0x0000000808147228 */ /* 0x000fcc0000000000 */
[----:B------:R-:W-:Y:S02]  /*05f0*/  DMUL R16, R4, R16 ;  /* 0x0000001004107228 */ /* 0x000fe40000000000 */
[----:B------:R-:W-:-:S06]  /*0600*/  DMUL R20, R8, R20 ;  /* 0x0000001408147228 */ /* 0x000fcc0000000000 */
[----:B------:R-:W-:-:S08]  /*0610*/  DADD R4, R16, 1 ;  /* 0x3ff0000010047429 */ /* 0x000fd00000000000 */
[----:B------:R-:W-:-:S06]  /*0620*/  DADD R18, R20, R4 ;  /* 0x0000000014127229 */ /* 0x000fcc0000000004 */
[----:B------:R-:W0:Y:S04]  /*0630*/  MUFU.RCP64H R5, R19 ;  /* 0x0000001300057308 */ /* 0x000e280000001800 */
[----:B------:R-:W-:-:S05]  /*0640*/  VIADD R4, R19, 0x300402 ;  /* 0x0030040213047836 */ /* 0x000fca0000000000 */
[----:B------:R-:W-:Y:S01]  /*0650*/  FSETP.GEU.AND P0, PT, |R4|, 5.8789094863358348022e-39, PT ;  /* 0x004004020400780b */ /* 0x000fe20003f0e200 */
[----:B0-----:R-:W-:-:S08]  /*0660*/  DFMA R8, -R18, R4, 1 ;  /* 0x3ff000001208742b */ /* 0x001fd00000000104 */
[----:B------:R-:W-:-:S08]  /*0670*/  DFMA R8, R8, R8, R8 ;  /* 0x000000080808722b */ /* 0x000fd00000000008 */
[----:B------:R-:W-:-:S08]  /*0680*/  DFMA R8, R4, R8, R4 ;  /* 0x000000080408722b */ /* 0x000fd00000000004 */
[----:B------:R-:W-:-:S08]  /*0690*/  DFMA R10, -R18, R8, 1 ;  /* 0x3ff00000120a742b */ /* 0x000fd00000000108 */
[----:B------:R-:W-:Y:S01]  /*06a0*/  DFMA R4, R8, R10, R8 ;  /* 0x0000000a0804722b */ /* 0x000fe20000000008 */
[----:B------:R-:W-:Y:S10]  /*06b0*/  @P0 BRA `(.L_x_6) ;  /* 0x0000000000140947 */ /* 0x000ff40003800000 */
[----:B------:R-:W-:Y:S01]  /*06c0*/  LOP3.LUT R4, R19, 0x7fffffff, RZ, 0xc0, !PT ;  /* 0x7fffffff13047812 */ /* 0x000fe200078ec0ff */
[----:B------:R-:W-:Y:S01]  /*06d0*/  IMAD.MOV.U32 R5, RZ, RZ, R19 ;  /* 0x000000ffff057224 */ /* 0x000fe200078e0013 */
[----:B------:R-:W-:-:S03]  /*06e0*/  MOV R3, 0x710 ;  /* 0x0000071000037802 */ /* 0x000fc60000000f00 */
[----:B------:R-:W-:-:S07]  /*06f0*/  VIADD R4, R4, 0xfff00000 ;  /* 0xfff0000004047836 */ /* 0x000fce0000000000 */
[----:B------:R-:W-:Y:S05]  /*0700*/  CALL.REL.NOINC `($__internal_0_$__cuda_sm20_dblrcp_rn_slowpath_v3) ;  /* 0x0000007800587944 */ /* 0x000fea0003c00000 */
.L_x_6:
[----:B------:R-:W-:Y:S05]  /*0710*/  BSYNC.RECONVERGENT B1 ;  /* 0x0000000000017941 */ /* 0x000fea0003800200 */
.L_x_5:
[----:B------:R-:W-:Y:S01]  /*0720*/  DADD R8, R6, 16 ;  /* 0x4030000006087429 */ /* 0x000fe20000000000 */
[----:B------:R-:W-:Y:S01]  /*0730*/  UMOV UR4, 0xd2f1a9fc ;  /* 0xd2f1a9fc00047882 */ /* 0x000fe20000000000 */
[----:B------:R-:W-:Y:S01]  /*0740*/  UMOV UR5, 0x3f60624d ;  /* 0x3f60624d00057882 */ /* 0x000fe20000000000 */
[----:B------:R-:W-:Y:S01]  /*0750*/  BSSY.RECONVERGENT B1, `(.L_x_7) ;  /* 0x0000015000017945 */ /* 0x000fe20003800200 */
[----:B------:R-:W-:-:S04]  /*0760*/  DADD R22, R4, UR4 ;  /* 0x0000000404167e29 */ /* 0x000fc80008000000 */
[----:B------:R-:W-:-:S08]  /*0770*/  DMUL R8, R8, R8 ;  /* 0x0000000808087228 */ /* 0x000fd00000000000 */
[----:B------:R-:W-:-:S08]  /*0780*/  DMUL R14, R8, R8 ;  /* 0x00000008080e7228 */ /* 0x000fd00000000000 */
[----:B------:R-:W-:-:S08]  /*0790*/  DMUL R14, R8, R14 ;  /* 0x0000000e080e7228 */ /* 0x000fd00000000000 */
        /* <DEDUP_REMOVED lines=16> */
.L_x_8:
[----:B------:R-:W-:Y:S05]  /*08a0*/  BSYNC.RECONVERGENT B1 ;  /* 0x0000000000017941 */ /* 0x000fea0003800200 */
.L_x_7:
[----:B------:R-:W-:Y:S01]  /*08b0*/  DMUL R12, R6, R6 ;  /* 0x00000006060c7228 */ /* 0x000fe20000000000 */
[----:B------:R-:W-:Y:S01]  /*08c0*/  BSSY.RECONVERGENT B1, `(.L_x_9) ;  /* 0x0000015000017945 */ /* 0x000fe20003800200 */
[----:B------:R-:W-:-:S06]  /*08d0*/  DADD R22, R22, R4 ;  /* 0x0000000016167229 */ /* 0x000fcc0000000004 */
        /* <DEDUP_REMOVED lines=15> */
[----:B------:R-:W-:Y:S01]  /*09d0*/  MOV R3, 0xa10 ;  /* 0x00000a1000037802 */ /* 0x000fe20000000f00 */
[----:B------:R-:W-:Y:S02]  /*09e0*/  IMAD.MOV.U32 R5, RZ, RZ, R29 ;  /* 0x000000ffff057224 */ /* 0x000fe400078e001d */
[----:B------:R-:W-:-:S07]  /*09f0*/  VIADD R4, R4, 0xfff00000 ;  /* 0xfff0000004047836 */ /* 0x000fce0000000000 */
[----:B------:R-:W-:Y:S05]  /*0a00*/  CALL.REL.NOINC `($__internal_0_$__cuda_sm20_dblrcp_rn_slowpath_v3) ;  /* 0x0000007400987944 */ /* 0x000fea0003c00000 */
.L_x_10:
[----:B------:R-:W-:Y:S05]  /*0a10*/  BSYNC.RECONVERGENT B1 ;  /* 0x0000000000017941 */ /* 0x000fea0003800200 */
.L_x_9:
[----:B------:R-:W-:Y:S01]  /*0a20*/  DADD R8, R6, -16 ;  /* 0xc030000006087429 */ /* 0x000fe20000000000 */
[----:B------:R-:W-:Y:S01]  /*0a30*/  BSSY.RECONVERGENT B1, `(.L_x_11) ;  /* 0x0000015000017945 */ /* 0x000fe20003800200 */
[----:B------:R-:W-:-:S06]  /*0a40*/  DADD R22, R22, R4 ;  /* 0x0000000016167229 */ /* 0x000fcc0000000004 */
        /* <DEDUP_REMOVED lines=19> */
.L_x_12:
[----:B------:R-:W-:Y:S05]  /*0b80*/  BSYNC.RECONVERGENT B1 ;  /* 0x0000000000017941 */ /* 0x000fea0003800200 */
.L_x_11:
        /* <DEDUP_REMOVED lines=23> */
.L_x_14:
[----:B------:R-:W-:Y:S05]  /*0d00*/  BSYNC.RECONVERGENT B1 ;  /* 0x0000000000017941 */ /* 0x000fea0003800200 */
.L_x_13:
[----:B------:R-:W-:Y:S01]  /*0d10*/  DADD R8, R30, 16 ;  /* 0x403000001e087429 */ /* 0x000fe20000000000 */
[----:B------:R-:W-:Y:S01]  /*0d20*/  BSSY.RECONVERGENT B1, `(.L_x_15) ;  /* 0x0000017000017945 */ /* 0x000fe20003800200 */
[----:B------:R-:W-:Y:S02]  /*0d30*/  DADD R18, R16, 6 ;  /* 0x4018000010127429 */ /* 0x000fe40000000000 */
[----:B------:R-:W-:-:S04]  /*0d40*/  DADD R22, R22, R4 ;  /* 0x0000000016167229 */ /* 0x000fc80000000004 */
[----:B------:R-:W-:-:S08]  /*0d50*/  DMUL R8, R8, R8 ;  /* 0x0000000808087228 */ /* 0x000fd00000000000 */
[----:B------:R-:W-:-:S08]  /*0d60*/  DMUL R20, R8, R8 ;  /* 0x0000000808147228 */ /* 0x000fd00000000000 */
[----:B------:R-:W-:-:S08]  /*0d70*/  DMUL R20, R8, R20 ;  /* 0x0000001408147228 */ /* 0x000fd00000000000 */
        /* <DEDUP_REMOVED lines=15> */
[----:B------:R-:W-:Y:S01]  /*0e70*/  MOV R28, R4 ;  /* 0x00000004001c7202 */ /* 0x000fe20000000f00 */
[----:B------:R-:W-:-:S07]  /*0e80*/  IMAD.MOV.U32 R29, RZ, RZ, R5 ;  /* 0x000000ffff1d7224 */ /* 0x000fce00078e0005 */
.L_x_16:
[----:B------:R-:W-:Y:S05]  /*0e90*/  BSYNC.RECONVERGENT B1 ;  /* 0x0000000000017941 */ /* 0x000fea0003800200 */
.L_x_15:
[----:B------:R-:W-:Y:S01]  /*0ea0*/  DADD R4, R14, 7 ;  /* 0x401c00000e047429 */ /* 0x000fe20000000000 */
[----:B------:R-:W-:Y:S01]  /*0eb0*/  BSSY.RECONVERGENT B1, `(.L_x_17) ;  /* 0x0000013000017945 */ /* 0x000fe20003800200 */
[----:B------:R-:W-:-:S06]  /*0ec0*/  DADD R22, R22, R28 ;  /* 0x0000000016167229 */ /* 0x000fcc000000001c */
        /* <DEDUP_REMOVED lines=11> */
[----:B------:R-:W-:-:S04]  /*0f80*/  IMAD.MOV.U32 R18, RZ, RZ, R4 ;  /* 0x000000ffff127224 */ /* 0x000fc800078e0004 */
[----:B------:R-:W-:Y:S01]  /*0f90*/  VIADD R4, R3, 0xfff00000 ;  /* 0xfff0000003047836 */ /* 0x000fe20000000000 */
[----:B------:R-:W-:-:S07]  /*0fa0*/  MOV R3, 0xfc0 ;  /* 0x00000fc000037802 */ /* 0x000fce0000000f00 */
[----:B------:R-:W-:Y:S05]  /*0fb0*/  CALL.REL.NOINC `($__internal_0_$__cuda_sm20_dblrcp_rn_slowpath_v3) ;  /* 0x00000070002c7944 */ /* 0x000fea0003c00000 */
[----:B------:R-:W-:Y:S02]  /*0fc0*/  IMAD.MOV.U32 R18, RZ, RZ, R4 ;  /* 0x000000ffff127224 */ /* 0x000fe400078e0004 */
[----:B------:R-:W-:-:S07]  /*0fd0*/  IMAD.MOV.U32 R19, RZ, RZ, R5 ;  /* 0x000000ffff137224 */ /* 0x000fce00078e0005 */
.L_x_18:
[----:B------:R-:W-:Y:S05]  /*0fe0*/  BSYNC.RECONVERGENT B1 ;  /* 0x0000000000017941 */ /* 0x000fea0003800200 */
.L_x_17:
        /* <DEDUP_REMOVED lines=20> */
.L_x_20:
[----:B------:R-:W-:Y:S05]  /*1130*/  BSYNC.RECONVERGENT B1 ;  /* 0x0000000000017941 */ /* 0x000fea0003800200 */
.L_x_19:
        /* <DEDUP_REMOVED lines=20> */
.L_x_22:
[----:B------:R-:W-:Y:S05]  /*1280*/  BSYNC.RECONVERGENT B1 ;  /* 0x0000000000017941 */ /* 0x000fea0003800200 */
.L_x_21:
        /* <DEDUP_REMOVED lines=19> */
.L_x_24:
[----:B------:R-:W-:Y:S05]  /*13c0*/  BSYNC.RECONVERGENT B1 ;  /* 0x0000000000017941 */ /* 0x000fea0003800200 */
.L_x_23:
[----:B------:R-:W-:Y:S01]  /*13d0*/  DMUL R20, R30, R30 ;  /* 0x0000001e1e147228 */ /* 0x000fe20000000000 */
[----:B------:R-:W-:Y:S01]  /*13e0*/  BSSY.RECONVERGENT B1, `(.L_x_25) ;  /* 0x0000016000017945 */ /* 0x000fe20003800200 */
[----:B------:R-:W-:Y:S02]  /*13f0*/  DADD R18, R16, 11 ;  /* 0x4026000010127429 */ /* 0x000fe40000000000 */
[----:B------:R-:W-:-:S04]  /*1400*/  DADD R22, R22, R4 ;  /* 0x0000000016167229 */ /* 0x000fc80000000004 */
        /* <DEDUP_REMOVED lines=17> */
[----:B------:R-:W-:Y:S02]  /*1520*/  IMAD.MOV.U32 R28, RZ, RZ, R4 ;  /* 0x000000ffff1c7224 */ /* 0x000fe400078e0004 */
[----:B------:R-:W-:-:S07]  /*1530*/  IMAD.MOV.U32 R29, RZ, RZ, R5 ;  /* 0x000000ffff1d7224 */ /* 0x000fce00078e0005 */
.L_x_26:
[----:B------:R-:W-:Y:S05]  /*1540*/  BSYNC.RECONVERGENT B1 ;  /* 0x0000000000017941 */ /* 0x000fea0003800200 */
.L_x_25:
        /* <DEDUP_REMOVED lines=18> */
[----:B------:R-:W-:Y:S01]  /*1670*/  IMAD.MOV.U32 R18, RZ, RZ, R4 ;  /* 0x000000ffff127224 */ /* 0x000fe200078e0004 */
[----:B------:R-:W-:-:S07]  /*1680*/  MOV R19, R5 ;  /* 0x0000000500137202 */ /* 0x000fce0000000f00 */
.L_x_28:
[----:B------:R-:W-:Y:S05]  /*1690*/  BSYNC.RECONVERGENT B1 ;  /* 0x0000000000017941 */ /* 0x000fea0003800200 */
.L_x_27:
        /* <DEDUP_REMOVED lines=20> */
.L_x_30:
[----:B------:R-:W-:Y:S05]  /*17e0*/  BSYNC.RECONVERGENT B1 ;  /* 0x0000000000017941 */ /* 0x000fea0003800200 */
.L_x_29:
        /* <DEDUP_REMOVED lines=20> */
.L_x_32:
[----:B------:R-:W-:Y:S05]  /*1930*/  BSYNC.RECONVERGENT B1 ;  /* 0x0000000000017941 */ /* 0x000fea0003800200 */
.L_x_31:
        /* <DEDUP_REMOVED lines=19> */
.L_x_34:
[----:B------:R-:W-:Y:S05]  /*1a70*/  BSYNC.RECONVERGENT B1 ;  /* 0x0000000000017941 */ /* 0x000fea0003800200 */
.L_x_33:
[----:B------:R-:W-:Y:S01]  /*1a80*/  DADD R8, R30, -16 ;  /* 0xc03000001e087429 */ /* 0x000fe20000000000 */
        /* <DEDUP_REMOVED lines=23> */
.L_x_36:
[----:B------:R-:W-:Y:S05]  /*1c00*/  BSYNC.RECONVERGENT B1 ;  /* 0x0000000000017941 */ /* 0x000fea0003800200 */
.L_x_35:
        /* <DEDUP_REMOVED lines=20> */
.L_x_38:
[----:B------:R-:W-:Y:S05]  /*1d50*/  BSYNC.RECONVERGENT B1 ;  /* 0x0000000000017941 */ /* 0x000fea0003800200 */
.L_x_37:
        /* <DEDUP_REMOVED lines=20> */
.L_x_40:
[----:B------:R-:W-:Y:S05]  /*1ea0*/  BSYNC.RECONVERGENT B1 ;  /* 0x0000000000017941 */ /* 0x000fea0003800200 */
.L_x_39:
[----:B------:R-:W-:Y:S01]  /*1eb0*/  DADD R4, R10, 19 ;  /* 0x403300000a047429 */ /* 0x000fe20000000000 */
[----:B------:R-:W-:Y:S01]  /*1ec0*/  BSSY.RECONVERGENT B1, `(.L_x_41) ;  /* 0x0000013000017945 */ /* 0x000fe20003800200 */
[----:B------:R-:W-:-:S06]  /*1ed0*/  DADD R22, R22, R28 ;  /* 0x0000000016167229 */ /* 0x000fcc000000001c */
[----:B------:R-:W-:-:S06]  /*1ee0*/  DADD R4, R20, R4 ;  /* 0x0000000014047229 */ /* 0x000fcc0000000004 */
[----:B------:R-:W0:Y:S04]  /*1ef0*/  MUFU.RCP64H R9, R5 ;  /* 0x0000000500097308 */ /* 0x000e280000001800 */
[----:B------:R-:W-:-:S04]  /*1f00*/  IADD3 R8, PT, PT, R5, 0x300402, RZ ;  /* 0x0030040205087810 */ /* 0x000fc80007ffe0ff */
[----:B------:R-:W-:Y:S02]  /*1f10*/  FSETP.GEU.AND P0, PT, |R8|, 5.8789094863358348022e-39, PT ;  /* 0x004004020800780b */ /* 0x000fe40003f0e200 */
        /* <DEDUP_REMOVED lines=13> */
.L_x_42:
[----:B------:R-:W-:Y:S05]  /*1ff0*/  BSYNC.RECONVERGENT B1 ;  /* 0x0000000000017941 */ /* 0x000fea0003800200 */
.L_x_41:
        /* <DEDUP_REMOVED lines=19> */
.L_x_44:
[----:B------:R-:W-:Y:S05]  /*2130*/  BSYNC.RECONVERGENT B1 ;  /* 0x0000000000017941 */ /* 0x000fea0003800200 */
.L_x_43:
        /* <DEDUP_REMOVED lines=23> */
.L_x_46:
[----:B------:R-:W-:Y:S05]  /*22b0*/  BSYNC.RECONVERGENT B1 ;  /* 0x0000000000017941 */ /* 0x000fea0003800200 */
.L_x_45:
        /* <DEDUP_REMOVED lines=19> */
.L_x_48:
[----:B------:R-:W-:Y:S05]  /*23f0*/  BSYNC.RECONVERGENT B1 ;  /* 0x0000000000017941 */ /* 0x000fea0003800200 */
.L_x_47:
        /* <DEDUP_REMOVED lines=18> */
.L_x_50:
[----:B------:R-:W-:Y:S05]  /*2520*/  BSYNC.RECONVERGENT B1 ;  /* 0x0000000000017941 */ /* 0x000fea0003800200 */
.L_x_49:
        /* <DEDUP_REMOVED lines=18> */
.L_x_52:
[----:B------:R-:W-:Y:S05]  /*2650*/  BSYNC.RECONVERGENT B1 ;  /* 0x0000000000017941 */ /* 0x000fea0003800200 */
.L_x_51:
        /* <DEDUP_REMOVED lines=18> */
.L_x_54:
[----:B------:R-:W-:Y:S05]  /*2780*/  BSYNC.RECONVERGENT B1 ;  /* 0x0000000000017941 */ /* 0x000fea0003800200 */
.L_x_53:
[----:B------:R-:W-:Y:S01]  /*2790*/  DADD R18, R22, R4 ;  /* 0x0000000016127229 */ /* 0x000fe20000000004 */
[----:B------:R-:W-:Y:S05]  /*27a0*/  BSSY.RECONVERGENT B1, `(.L_x_55) ;  /* 0x000000f000017945 */ /* 0x000fea0003800200 */
        /* <DEDUP_REMOVED lines=14> */
.L_x_56:
[----:B------:R-:W-:Y:S05]  /*2890*/  BSYNC.RECONVERGENT B1 ;  /* 0x0000000000017941 */ /* 0x000fea0003800200 */
.L_x_55:
[----:B------:R-:W-:Y:S05]  /*28a0*/  BRA `(.L_x_4) ;  /* 0x0000005000587947 */ /* 0x000fea0003800000 */
.L_x_3:
[----:B------:R-:W-:Y:S01]  /*28b0*/  DMUL R4, R30, R30 ;  /* 0x0000001e1e047228 */ /* 0x000fe20000000000 */
[----:B------:R-:W-:Y:S01]  /*28c0*/  MOV R10, 0x0 ;  /* 0x00000000000a7802 */ /* 0x000fe20000000f00 */
[----:B------:R-:W-:Y:S01]  /*28d0*/  IMAD.MOV.U32 R11, RZ, RZ, 0x3fd80000 ;  /* 0x3fd80000ff0b7424 */ /* 0x000fe200078e00ff */
[----:B------:R-:W-:Y:S05]  /*28e0*/  BSSY.RECONVERGENT B0, `(.L_x_57) ;  /* 0x0000015000007945 */ /* 0x000fea0003800200 */
[----:B------:R-:W-:-:S08]  /*28f0*/  DFMA R4, R6, R6, R4 ;  /* 0x000000060604722b */ /* 0x000fd00000000004 */
[----:B------:R-:W-:-:S06]  /*2900*/  DMUL R12, R4, 0.5 ;  /* 0x3fe00000040c7828 */ /* 0x000fcc0000000000 */
[----:B------:R-:W0:Y:S04]  /*2910*/  MUFU.RSQ64H R9, R13 ;  /* 0x0000000d00097308 */ /* 0x000e280000001c00 */
[----:B------:R-:W-:-:S05]  /*2920*/  VIADD R8, R13, 0xfcb00000 ;  /* 0xfcb000000d087836 */ /* 0x000fca0000000000 */
[----:B------:R-:W-:Y:S01]  /*2930*/  ISETP.GE.U32.AND P0, PT, R8, 0x7ca00000, PT ;  /* 0x7ca000000800780c */ /* 0x000fe20003f06070 */
[----:B0-----:R-:W-:-:S08]  /*2940*/  DMUL R4, R8, R8 ;  /* 0x0000000808047228 */ /* 0x001fd00000000000 */
[----:B------:R-:W-:-:S08]  /*2950*/  DFMA R4, R12, -R4, 1 ;  /* 0x3ff000000c04742b */ /* 0x000fd00000000804 */
[----:B------:R-:W-:Y:S02]  /*2960*/  DFMA R10, R4, R10, 0.5 ;  /* 0x3fe00000040a742b */ /* 0x000fe4000000000a */
[----:B------:R-:W-:-:S08]  /*2970*/  DMUL R4, R8, R4 ;  /* 0x0000000408047228 */ /* 0x000fd00000000000 */
[----:B------:R-:W-:-:S08]  /*2980*/  DFMA R14, R10, R4, R8 ;  /* 0x000000040a0e722b */ /* 0x000fd00000000008 */
[----:B------:R-:W-:Y:S02]  /*2990*/  DMUL R16, R12, R14 ;  /* 0x0000000e0c107228 */ /* 0x000fe40000000000 */
[----:B------:R-:W-:Y:S02]  /*29a0*/  VIADD R11, R15, 0xfff00000 ;  /* 0xfff000000f0b7836 */ /* 0x000fe40000000000 */
[----:B------:R-:W-:-:S04]  /*29b0*/  IMAD.MOV.U32 R10, RZ, RZ, R14 ;  /* 0x000000ffff0a7224 */ /* 0x000fc800078e000e */
[----:B------:R-:W-:-:S08]  /*29c0*/  DFMA R18, R16, -R16, R12 ;  /* 0x800000101012722b */ /* 0x000fd0000000000c */
[----:B------:R-:W-:Y:S01]  /*29d0*/  DFMA R4, R18, R10, R16 ;  /* 0x0000000a1204722b */ /* 0x000fe20000000010 */
[----:B------:R-:W-:Y:S10]  /*29e0*/  @!P0 BRA `(.L_x_58) ;  /* 0x0000000000108947 */ /* 0x000ff40003800000 */
[----:B------:R-:W-:-:S07]  /*29f0*/  MOV R4, 0x2a10 ;  /* 0x00002a1000047802 */ /* 0x000fce0000000f00 */
[----:B------:R-:W-:Y:S05]  /*2a00*/  CALL.REL.NOINC `($__internal_2_$__cuda_sm20_dsqrt_rn_f64_mediumpath_v1) ;  /* 0x0000005c00bc7944 */ /* 0x000fea0003c00000 */
[----:B------:R-:W-:Y:S02]  /*2a10*/  IMAD.MOV.U32 R4, RZ, RZ, R8 ;  /* 0x000000ffff047224 */ /* 0x000fe400078e0008 */
[----:B------:R-:W-:-:S07]  /*2a20*/  IMAD.MOV.U32 R5, RZ, RZ, R9 ;  /* 0x000000ffff057224 */ /* 0x000fce00078e0009 */
.L_x_58:
[----:B------:R-:W-:Y:S05]  /*2a30*/  BSYNC.RECONVERGENT B0 ;  /* 0x0000000000007941 */ /* 0x000fea0003800200 */
.L_x_57:
[----:B------:R-:W-:Y:S01]  /*2a40*/  UMOV UR4, 0x9999999a ;  /* 0x9999999a00047882 */ /* 0x000fe20000000000 */
[----:B------:R-:W-:Y:S01]  /*2a50*/  UMOV UR5, 0x3fc99999 ;  /* 0x3fc9999900057882 */ /* 0x000fe20000000000 */
[----:B------:R-:W-:Y:S01]  /*2a60*/  IMAD.MOV.U32 R10, RZ, RZ, 0x652b82fe ;  /* 0x652b82feff0a7424 */ /* 0x000fe200078e00ff */
[----:B------:R-:W-:Y:S01]  /*2a70*/  DMUL R4, R4, -UR4 ;  /* 0x8000000404047c28 */ /* 0x000fe20008000000 */
[----:B------:R-:W-:Y:S01]  /*2a80*/  IMAD.MOV.U32 R11, RZ, RZ, 0x3ff71547 ;  /* 0x3ff71547ff0b7424 */ /* 0x000fe200078e00ff */
[----:B------:R-:W-:Y:S01]  /*2a90*/  UMOV UR4, 0xfefa39ef ;  /* 0xfefa39ef00047882 */ /* 0x000fe20000000000 */
[----:B------:R-:W-:Y:S01]  /*2aa0*/  UMOV UR5, 0x3fe62e42 ;  /* 0x3fe62e4200057882 */ /* 0x000fe20000000000 */
[----:B------:R-:W-:Y:S04]  /*2ab0*/  BSSY.RECONVERGENT B0, `(.L_x_59) ;  /* 0x0000037000007945 */ /* 0x000fe80003800200 */
[----:B------:R-:W-:-:S02]  /*2ac0*/  DFMA R10, R4, R10, 6.75539944105574400000e+15 ;  /* 0x43380000040a742b */ /* 0x000fc4000000000a */
[----:B------:R-:W-:-:S06]  /*2ad0*/  FSETP.GEU.AND P0, PT, |R5|, 4.1917929649353027344, PT ;  /* 0x4086232b0500780b */ /* 0x000fcc0003f0e200 */
[----:B------:R-:W-:-:S08]  /*2ae0*/  DADD R8, R10, -6.75539944105574400000e+15 ;  /* 0xc33800000a087429 */ /* 0x000fd00000000000 */
[----:B------:R-:W-:Y:S01]  /*2af0*/  DFMA R12, R8, -UR4, R4 ;  /* 0x80000004080c7c2b */ /* 0x000fe20008000004 */
[----:B------:R-:W-:Y:S01]  /*2b00*/  UMOV UR4, 0x3b39803f ;  /* 0x3b39803f00047882 */ /* 0x000fe20000000000 */
[----:B------:R-:W-:-:S06]  /*2b10*/  UMOV UR5, 0x3c7abc9e ;  /* 0x3c7abc9e00057882 */ /* 0x000fcc0000000000 */
[----:B------:R-:W-:Y:S01]  /*2b20*/  DFMA R12, R8, -UR4, R12 ;  /* 0x80000004080c7c2b */ /* 0x000fe2000800000c */
[----:B------:R-:W-:Y:S01]  /*2b30*/  UMOV UR4, 0x69ce2bdf ;  /* 0x69ce2bdf00047882 */ /* 0x000fe20000000000 */
[----:B------:R-:W-:Y:S01]  /*2b40*/  IMAD.MOV.U32 R8, RZ, RZ, -0x35dec16 ;  /* 0xfca213eaff087424 */ /* 0x000fe200078e00ff */
[----:B------:R-:W-:Y:S01]  /*2b50*/  UMOV UR5, 0x3e5ade15 ;  /* 0x3e5ade1500057882 */ /* 0x000fe20000000000 */
[----:B------:R-:W-:-:S06]  /*2b60*/  IMAD.MOV.U32 R9, RZ, RZ, 0x3e928af3 ;  /* 0x3e928af3ff097424 */ /* 0x000fcc00078e00ff */
[----:B------:R-:W-:Y:S01]  /*2b70*/  DFMA R8, R12, UR4, R8 ;  /* 0x000000040c087c2b */ /* 0x000fe20008000008 */
[----:B------:R-:W-:Y:S01]  /*2b80*/  UMOV UR4, 0x62401315 ;  /* 0x6240131500047882 */ /* 0x000fe20000000000 */
[----:B------:R-:W-:-:S06]  /*2b90*/  UMOV UR5, 0x3ec71dee ;  /* 0x3ec71dee00057882 */ /* 0x000fcc0000000000 */
[----:B------:R-:W-:Y:S01]  /*2ba0*/  DFMA R8, R12, R8, UR4 ;  /* 0x000000040c087e2b */ /* 0x000fe20008000008 */
        /* <DEDUP_REMOVED lines=20> */
[----:B------:R-:W-:-:S08]  /*2cf0*/  DFMA R8, R12, R8, UR4 ;  /* 0x000000040c087e2b */ /* 0x000fd00008000008 */
[----:B------:R-:W-:-:S08]  /*2d00*/  DFMA R8, R12, R8, 1 ;  /* 0x3ff000000c08742b */ /* 0x000fd00000000008 */
[----:B------:R-:W-:-:S10]  /*2d10*/  DFMA R12, R12, R8, 1 ;  /* 0x3ff000000c0c742b */ /* 0x000fd40000000008 */
[----:B------:R-:W-:Y:S02]  /*2d20*/  IMAD R9, R10, 0x100000, R13 ;  /* 0x001000000a097824 */ /* 0x000fe400078e020d */
[----:B------:R-:W-:Y:S01]  /*2d30*/  IMAD.MOV.U32 R8, RZ, RZ, R12 ;  /* 0x000000ffff087224 */ /* 0x000fe200078e000c */
[----:B------:R-:W-:Y:S06]  /*2d40*/  @!P0 BRA `(.L_x_60) ;  /* 0x0000000000348947 */ /* 0x000fec0003800000 */
[----:B------:R-:W-:Y:S01]  /*2d50*/  FSETP.GEU.AND P1, PT, |R5|, 4.2275390625, PT ;  /* 0x408748000500780b */ /* 0x000fe20003f2e200 */
[C---:B------:R-:W-:Y:S02]  /*2d60*/  DADD R8, R4.reuse, +INF ;  /* 0x7ff0000004087429 */ /* 0x040fe40000000000 */
[----:B------:R-:W-:-:S08]  /*2d70*/  DSETP.GEU.AND P0, PT, R4, RZ, PT ;  /* 0x000000ff0400722a */ /* 0x000fd00003f0e000 */
[----:B------:R-:W-:Y:S02]  /*2d80*/  FSEL R8, R8, RZ, P0 ;  /* 0x000000ff08087208 */ /* 0x000fe40000000000 */
[----:B------:R-:W-:Y:S01]  /*2d90*/  @!P1 LEA.HI R3, R10, R10, RZ, 0x1 ;  /* 0x0000000a0a039211 */ /* 0x000fe200078f08ff */
[----:B------:R-:W-:Y:S01]  /*2da0*/  @!P1 IMAD.MOV.U32 R4, RZ, RZ, R12 ;  /* 0x000000ffff049224 */ /* 0x000fe200078e000c */
[----:B------:R-:W-:Y:S02]  /*2db0*/  FSEL R9, R9, RZ, P0 ;  /* 0x000000ff09097208 */ /* 0x000fe40000000000 */
[----:B------:R-:W-:-:S05]  /*2dc0*/  @!P1 SHF.R.S32.HI R3, RZ, 0x1, R3 ;  /* 0x00000001ff039819 */ /* 0x000fca0000011403 */
[----:B------:R-:W-:Y:S02]  /*2dd0*/  @!P1 IMAD.IADD R10, R10, 0x1, -R3 ;  /* 0x000000010a0a9824 */ /* 0x000fe400078e0a03 */
[----:B------:R-:W-:-:S03]  /*2de0*/  @!P1 IMAD R5, R3, 0x100000, R13 ;  /* 0x0010000003059824 */ /* 0x000fc600078e020d */
[----:B------:R-:W-:Y:S01]  /*2df0*/  @!P1 LEA R11, R10, 0x3ff00000, 0x14 ;  /* 0x3ff000000a0b9811 */ /* 0x000fe200078ea0ff */
[----:B------:R-:W-:-:S06]  /*2e00*/  @!P1 IMAD.MOV.U32 R10, RZ, RZ, RZ ;  /* 0x000000ffff0a9224 */ /* 0x000fcc00078e00ff */
[----:B------:R-:W-:-:S11]  /*2e10*/  @!P1 DMUL R8, R4, R10 ;  /* 0x0000000a04089228 */ /* 0x000fd60000000000 */
.L_x_60:
[----:B------:R-:W-:Y:S05]  /*2e20*/  BSYNC.RECONVERGENT B0 ;  /* 0x0000000000007941 */ /* 0x000fea0003800200 */
.L_x_59:
[----:B------:R-:W-:Y:S01]  /*2e30*/  UMOV UR4, 0x54442d18 ;  /* 0x54442d1800047882 */ /* 0x000fe20000000000 */
[----:B------:R-:W-:Y:S01]  /*2e40*/  UMOV UR5, 0x401921fb ;  /* 0x401921fb00057882 */ /* 0x000fe20000000000 */
[----:B------:R-:W-:Y:S01]  /*2e50*/  BSSY.RECONVERGENT B2, `(.L_x_61) ;  /* 0x0000020000027945 */ /* 0x000fe20003800200 */
[----:B------:R-:W-:-:S08]  /*2e60*/  DMUL R14, R6, UR4 ;  /* 0x00000004060e7c28 */ /* 0x000fd00008000000 */
[----:B------:R-:W-:-:S14]  /*2e70*/  DSETP.NEU.AND P0, PT, |R14|, +INF , PT ;  /* 0x7ff000000e00742a */ /* 0x000fdc0003f0d200 */
[----:B------:R-:W-:Y:S01]  /*2e80*/  @!P0 DMUL R10, RZ, R14 ;  /* 0x0000000eff0a8228 */ /* 0x000fe20000000000 */
[----:B------:R-:W-:Y:S01]  /*2e90*/  @!P0 IMAD.MOV.U32 R3, RZ, RZ, 0x1 ;  /* 0x00000001ff038424 */ /* 0x000fe200078e00ff */
[----:B------:R-:W-:Y:S09]  /*2ea0*/  @!P0 BRA `(.L_x_62) ;  /* 0x0000000000688947 */ /* 0x000ff20003800000 */
[----:B------:R-:W-:Y:S01]  /*2eb0*/  UMOV UR4, 0x6dc9c883 ;  /* 0x6dc9c88300047882 */ /* 0x000fe20000000000 */
[----:B------:R-:W-:Y:S01]  /*2ec0*/  UMOV UR5, 0x3fe45f30 ;  /* 0x3fe45f3000057882 */ /* 0x000fe20000000000 */
[C---:B------:R-:W-:Y:S01]  /*2ed0*/  DSETP.GE.AND P0, PT, |R14|.reuse, 2.14748364800000000000e+09, PT ;  /* 0x41e000000e00742a */ /* 0x040fe20003f06200 */
[----:B------:R-:W-:Y:S01]  /*2ee0*/  BSSY.RECONVERGENT B3, `(.L_x_63) ;  /* 0x0000015000037945 */ /* 0x000fe20003800200 */
[----:B------:R-:W-:Y:S01]  /*2ef0*/  DMUL R4, R14, UR4 ;  /* 0x000000040e047c28 */ /* 0x000fe20008000000 */
[----:B------:R-:W-:Y:S01]  /*2f00*/  UMOV UR4, 0x54442d18 ;  /* 0x54442d1800047882 */ /* 0x000fe20000000000 */
[----:B------:R-:W-:-:S04]  /*2f10*/  UMOV UR5, 0x3ff921fb ;  /* 0x3ff921fb00057882 */ /* 0x000fc80000000000 */
[----:B------:R-:W0:Y:S08]  /*2f20*/  F2I.F64 R3, R4 ;  /* 0x0000000400037311 */ /* 0x000e300000301100 */
[----:B0-----:R-:W0:Y:S02]  /*2f30*/  I2F.F64 R10, R3 ;  /* 0x00000003000a7312 */ /* 0x001e240000201c00 */
[----:B0-----:R-:W-:Y:S01]  /*2f40*/  DFMA R6, R10, -UR4, R14 ;  /* 0x800000040a067c2b */ /* 0x001fe2000800000e */
[----:B------:R-:W-:Y:S01]  /*2f50*/  UMOV UR4, 0x33145c00 ;  /* 0x33145c0000047882 */ /* 0x000fe20000000000 */
[----:B------:R-:W-:-:S06]  /*2f60*/  UMOV UR5, 0x3c91a626 ;  /* 0x3c91a62600057882 */ /* 0x000fcc0000000000 */
[----:B------:R-:W-:Y:S01]  /*2f70*/  DFMA R6, R10, -UR4, R6 ;  /* 0x800000040a067c2b */ /* 0x000fe20008000006 */
[----:B------:R-:W-:Y:S01]  /*2f80*/  UMOV UR4, 0x252049c0 ;  /* 0x252049c000047882 */ /* 0x000fe20000000000 */
[----:B------:R-:W-:-:S06]  /*2f90*/  UMOV UR5, 0x397b839a ;  /* 0x397b839a00057882 */ /* 0x000fcc0000000000 */
[----:B------:R-:W-:Y:S01]  /*2fa0*/  DFMA R10, R10, -UR4, R6 ;  /* 0x800000040a0a7c2b */ /* 0x000fe20008000006 */
[----:B------:R-:W-:Y:S10]  /*2fb0*/  @!P0 BRA `(.L_x_64) ;  /* 0x00000000001c8947 */ /* 0x000ff40003800000 */
[----:B------:R-:W-:Y:S01]  /*2fc0*/  IMAD.MOV.U32 R13, RZ, RZ, R14 ;  /* 0x000000ffff0d7224 */ /* 0x000fe200078e000e */
[----:B------:R-:W-:Y:S01]  /*2fd0*/  MOV R23, 0x3000 ;  /* 0x0000300000177802 */ /* 0x000fe20000000f00 */
[----:B------:R-:W-:-:S07]  /*2fe0*/  IMAD.MOV.U32 R38, RZ, RZ, R15 ;  /* 0x000000ffff267224 */ /* 0x000fce00078e000f */
[----:B------:R-:W-:Y:S05]  /*2ff0*/  CALL.REL.NOINC `($_Z15integrateKerneliddddPdii$__internal_trig_reduction_slowpathd) ;  /* 0x00000064009c7944 */ /* 0x000fea0003c00000 */
[----:B------:R-:W-:Y:S02]  /*3000*/  IMAD.MOV.U32 R3, RZ, RZ, R14 ;  /* 0x000000ffff037224 */ /* 0x000fe400078e000e */
[----:B------:R-:W-:Y:S02]  /*3010*/  IMAD.MOV.U32 R10, RZ, RZ, R12 ;  /* 0x000000ffff0a7224 */ /* 0x000fe400078e000c */
[----:B------:R-:W-:-:S07]  /*3020*/  IMAD.MOV.U32 R11, RZ, RZ, R13 ;  /* 0x000000ffff0b7224 */ /* 0x000fce00078e000d */
.L_x_64:
[----:B------:R-:W-:Y:S05]  /*3030*/  BSYNC.RECONVERGENT B3 ;  /* 0x0000000000037941 */ /* 0x000fea0003800200 */
.L_x_63:
[----:B------:R-:W-:-:S07]  /*3040*/  VIADD R3, R3, 0x1 ;  /* 0x0000000103037836 */ /* 0x000fce0000000000 */
.L_x_62:
[----:B------:R-:W-:Y:S05]  /*3050*/  BSYNC.RECONVERGENT B2 ;  /* 0x0000000000027941 */ /* 0x000fea0003800200 */
.L_x_61:
[----:B------:R-:W0:Y:S01]  /*3060*/  LDCU.64 UR4, c[0x4][0x8] ;  /* 0x01000100ff0477ac */ /* 0x000e220008000a00 */
[----:B------:R-:W-:-:S05]  /*3070*/  IMAD.SHL.U32 R4, R3, 0x40, RZ ;  /* 0x0000004003047824 */ /* 0x000fca00078e00ff */
[----:B------:R-:W-:-:S04]  /*3080*/  LOP3.LUT R4, R4, 0x40, RZ, 0xc0, !PT ;  /* 0x0000004004047812 */ /* 0x000fc800078ec0ff */
[----:B0-----:R-:W-:-:S05]  /*3090*/  IADD3 R22, P0, PT, R4, UR4, RZ ;  /* 0x0000000404167c10 */ /* 0x001fca000ff1e0ff */
[----:B------:R-:W-:-:S05]  /*30a0*/  IMAD.X R23, RZ, RZ, UR5, P0 ;  /* 0x00000005ff177e24 */ /* 0x000fca00080e06ff */
[----:B------:R-:W2:Y:S04]  /*30b0*/  LDG.E.128.CONSTANT R4, desc[UR6][R22.64] ;  /* 0x0000000616047981 */ /* 0x000ea8000c1e9d00 */
[----:B------:R-:W3:Y:S04]  /*30c0*/  LDG.E.128.CONSTANT R12, desc[UR6][R22.64+0x10] ;  /* 0x00001006160c7981 */ /* 0x000ee8000c1e9d00 */
[----:B------:R-:W4:Y:S01]  /*30d0*/  LDG.E.128.CONSTANT R16, desc[UR6][R22.64+0x20] ;  /* 0x0000200616107981 */ /* 0x000f22000c1e9d00 */
[----:B------:R-:W-:Y:S01]  /*30e0*/  LOP3.LUT R20, R3, 0x1, RZ, 0xc0, !PT ;  /* 0x0000000103147812 */ /* 0x000fe200078ec0ff */
[----:B------:R-:W-:Y:S01]  /*30f0*/  IMAD.MOV.U32 R28, RZ, RZ, 0x20fd8164 ;  /* 0x20fd8164ff1c7424 */ /* 0x000fe200078e00ff */
[----:B------:R-:W-:Y:S01]  /*3100*/  UMOV UR4, 0x54442d18 ;  /* 0x54442d1800047882 */ /* 0x000fe20000000000 */
[----:B------:R-:W-:Y:S01]  /*3110*/  IMAD.MOV.U32 R29, RZ, RZ, 0x3da8ff83 ;  /* 0x3da8ff83ff1d7424 */ /* 0x000fe200078e00ff */
[----:B------:R-:W-:Y:S01]  /*3120*/  ISETP.NE.U32.AND P0, PT, R20, 0x1, PT ;  /* 0x000000011400780c */ /* 0x000fe20003f05070 */
[----:B------:R-:W-:Y:S01]  /*3130*/  DMUL R20, R10, R10 ;  /* 0x0000000a0a147228 */ /* 0x000fe20000000000 */
[----:B------:R-:W-:Y:S01]  /*3140*/  UMOV UR5, 0x401921fb ;  /* 0x401921fb00057882 */ /* 0x000fe20000000000 */
[----:B------:R-:W-:Y:S01]  /*3150*/  BSSY.RECONVERGENT B2, `(.L_x_65) ;  /* 0x000002f000027945 */ /* 0x000fe20003800200 */
[----:B------:R-:W-:Y:S01]  /*3160*/  FSEL R28, R28, -8.06006814911005101289e+34, !P0 ;  /* 0xf9785eba1c1c7808 */ /* 0x000fe20004000000 */
[----:B------:R-:W-:Y:S01]  /*3170*/  DMUL R30, R30, UR4 ;  /* 0x000000041e1e7c28 */ /* 0x000fe20008000000 */
[----:B------:R-:W-:-:S07]  /*3180*/  FSEL R29, -R29, 0.11223486810922622681, !P0 ;  /* 0x3de5db651d1d7808 */ /* 0x000fce0004000100 */
[----:B------:R-:W-:Y:S02]  /*3190*/  DSETP.NEU.AND P1, PT, |R30|, +INF , PT ;  /* 0x7ff000001e00742a */ /* 0x000fe40003f2d200 */
[----:B--2---:R-:W-:-:S08]  /*31a0*/  DFMA R4, R20, R28, R4 ;  /* 0x0000001c1404722b */ /* 0x004fd00000000004 */
[----:B------:R-:W-:-:S08]  /*31b0*/  DFMA R4, R20, R4, R6 ;  /* 0x000000041404722b */ /* 0x000fd00000000006 */
[----:B---3--:R-:W-:-:S08]  /*31c0*/  DFMA R4, R20, R4, R12 ;  /* 0x000000041404722b */ /* 0x008fd0000000000c */
[----:B------:R-:W-:-:S08]  /*31d0*/  DFMA R4, R20, R4, R14 ;  /* 0x000000041404722b */ /* 0x000fd0000000000e */
[----:B----4-:R-:W-:-:S08]  /*31e0*/  DFMA R4, R20, R4, R16 ;  /* 0x000000041404722b */ /* 0x010fd00000000010 */
[----:B------:R-:W-:-:S08]  /*31f0*/  DFMA R4, R20, R4, R18 ;  /* 0x000000041404722b */ /* 0x000fd00000000012 */
[----:B------:R-:W-:Y:S02]  /*3200*/  DFMA R10, R4, R10, R10 ;  /* 0x0000000a040a722b */ /* 0x000fe4000000000a */
[----:B------:R-:W-:-:S10]  /*3210*/  DFMA R4, R20, R4, 1 ;  /* 0x3ff000001404742b */ /* 0x000fd40000000004 */
[----:B------:R-:W-:Y:S02]  /*3220*/  FSEL R10, R4, R10, !P0 ;  /* 0x0000000a040a7208 */ /* 0x000fe40004000000 */
[----:B------:R-:W-:Y:S01]  /*3230*/  FSEL R11, R5, R11, !P0 ;  /* 0x0000000b050b7208 */ /* 0x000fe20004000000 */
[----:B------:R-:W-:Y:S01]  /*3240*/  @!P1 DMUL R4, RZ, R30 ;  /* 0x0000001eff049228 */ /* 0x000fe20000000000 */
[----:B------:R-:W-:Y:S01]  /*3250*/  LOP3.LUT P0, RZ, R3, 0x2, RZ, 0xc0, !PT ;  /* 0x0000000203ff7812 */ /* 0x000fe2000780c0ff */
[----:B------:R-:W-:-:S03]  /*3260*/  @!P1 IMAD.MOV.U32 R3, RZ, RZ, 0x1 ;  /* 0x00000001ff039424 */ /* 0x000fc600078e00ff */
[----:B------:R-:W-:-:S10]  /*3270*/  DADD R6, RZ, -R10 ;  /* 0x00000000ff067229 */ /* 0x000fd4000000080a */
[----:B------:R-:W-:Y:S02]  /*3280*/  FSEL R6, R10, R6, !P0 ;  /* 0x000000060a067208 */ /* 0x000fe40004000000 */
[----:B------:R-:W-:Y:S01]  /*3290*/  FSEL R7, R11, R7, !P0 ;  /* 0x000000070b077208 */ /* 0x000fe20004000000 */
[----:B------:R-:W-:Y:S06]  /*32a0*/  @!P1 BRA `(.L_x_66) ;  /* 0x0000000000649947 */ /* 0x000fec0003800000 */
        /* <DEDUP_REMOVED lines=21> */
[----:B------:R-:W-:Y:S01]  /*3400*/  MOV R4, R12 ;  /* 0x0000000c00047202 */ /* 0x000fe20000000f00 */
[----:B------:R-:W-:-:S07]  /*3410*/  IMAD.MOV.U32 R5, RZ, RZ, R13 ;  /* 0x000000ffff057224 */ /* 0x000fce00078e000d */
.L_x_68:
[----:B------:R-:W-:Y:S05]  /*3420*/  BSYNC.RECONVERGENT B3 ;  /* 0x0000000000037941 */ /* 0x000fea0003800200 */
.L_x_67:
[----:B------:R-:W-:-:S07]  /*3430*/  VIADD R3, R14, 0x1 ;  /* 0x000000010e037836 */ /* 0x000fce0000000000 */
.L_x_66:
[----:B------:R-:W-:Y:S05]  /*3440*/  BSYNC.RECONVERGENT B2 ;  /* 0x0000000000027941 */ /* 0x000fea0003800200 */
.L_x_65:
        /* <DEDUP_REMOVED lines=15> */
[----:B------:R-:W-:Y:S01]  /*3540*/  UMOV UR10, 0x69ce2bdf ;  /* 0x69ce2bdf000a7882 */ /* 0x000fe20000000000 */
[----:B------:R-:W-:Y:S01]  /*3550*/  FSEL R30, R30, -8.06006814911005101289e+34, !P0 ;  /* 0xf9785eba1e1e7808 */ /* 0x000fe20004000000 */
[----:B------:R-:W-:Y:S01]  /*3560*/  UMOV UR11, 0x3e5ade15 ;  /* 0x3e5ade15000b7882 */ /* 0x000fe20000000000 */
[----:B------:R-:W-:Y:S01]  /*3570*/  FSEL R31, -R31, 0.11223486810922622681, !P0 ;  /* 0x3de5db651f1f7808 */ /* 0x000fe20004000100 */
[----:B------:R-:W-:Y:S01]  /*3580*/  UMOV UR12, 0x62401315 ;  /* 0x62401315000c7882 */ /* 0x000fe20000000000 */
        /* <DEDUP_REMOVED lines=15> */
[----:B------:R-:W-:Y:S01]  /*3680*/  BSSY.RECONVERGENT B0, `(.L_x_69) ;  /* 0x0000039000007945 */ /* 0x000fe20003800200 */
        /* <DEDUP_REMOVED lines=9> */
[----:B------:R-:W-:Y:S02]  /*3720*/  FSEL R11, R11, R5, !P0 ;  /* 0x000000050b0b7208 */ /* 0x000fe40004000000 */
[----:B------:R-:W-:-:S04]  /*3730*/  LOP3.LUT P0, RZ, R3, 0x2, RZ, 0xc0, !PT ;  /* 0x0000000203ff7812 */ /* 0x000fc8000780c0ff */
[----:B------:R-:W-:-:S10]  /*3740*/  DADD R4, RZ, -R10 ;  /* 0x00000000ff047229 */ /* 0x000fd4000000080a */
[----:B------:R-:W-:Y:S01]  /*3750*/  FSEL R4, R10, R4, !P0 ;  /* 0x000000040a047208 */ /* 0x000fe20004000000 */
[----:B------:R-:W-:Y:S01]  /*3760*/  IMAD.MOV.U32 R10, RZ, RZ, -0x105c611 ;  /* 0xfefa39efff0a7424 */ /* 0x000fe200078e00ff */
[----:B------:R-:W-:Y:S01]  /*3770*/  FSEL R5, R11, R5, !P0 ;  /* 0x000000050b057208 */ /* 0x000fe20004000000 */
[----:B------:R-:W-:-:S05]  /*3780*/  IMAD.MOV.U32 R11, RZ, RZ, 0x3fe62e42 ;  /* 0x3fe62e42ff0b7424 */ /* 0x000fca00078e00ff */
[----:B------:R-:W-:Y:S01]  /*3790*/  DADD R4, R6, R4 ;  /* 0x0000000006047229 */ /* 0x000fe20000000004 */
[----:B------:R-:W-:Y:S02]  /*37a0*/  IMAD.MOV.U32 R6, RZ, RZ, 0x652b82fe ;  /* 0x652b82feff067424 */ /* 0x000fe400078e00ff */
[----:B------:R-:W-:-:S05]  /*37b0*/  IMAD.MOV.U32 R7, RZ, RZ, 0x3ff71547 ;  /* 0x3ff71547ff077424 */ /* 0x000fca00078e00ff */
[----:B------:R-:W-:-:S08]  /*37c0*/  DMUL R4, R4, 0.5 ;  /* 0x3fe0000004047828 */ /* 0x000fd00000000000 */
[----:B------:R-:W-:Y:S02]  /*37d0*/  DFMA R6, R4, R6, 6.75539944105574400000e+15 ;  /* 0x433800000406742b */ /* 0x000fe40000000006 */
[----:B------:R-:W-:-:S06]  /*37e0*/  FSETP.GEU.AND P0, PT, |R5|, 4.1917929649353027344, PT ;  /* 0x4086232b0500780b */ /* 0x000fcc0003f0e200 */
[----:B------:R-:W-:-:S08]  /*37f0*/  DADD R12, R6, -6.75539944105574400000e+15 ;  /* 0xc3380000060c7429 */ /* 0x000fd00000000000 */
[----:B------:R-:W-:-:S08]  /*3800*/  DFMA R14, R12, -R10, R4 ;  /* 0x8000000a0c0e722b */ /* 0x000fd00000000004 */
[----:B------:R-:W-:Y:S01]  /*3810*/  DFMA R14, R12, -UR8, R14 ;  /* 0x800000080c0e7c2b */ /* 0x000fe2000800000e */
[----:B------:R-:W-:Y:S02]  /*3820*/  IMAD.MOV.U32 R12, RZ, RZ, -0x35dec16 ;  /* 0xfca213eaff0c7424 */ /* 0x000fe400078e00ff */
[----:B------:R-:W-:-:S06]  /*3830*/  IMAD.MOV.U32 R13, RZ, RZ, 0x3e928af3 ;  /* 0x3e928af3ff0d7424 */ /* 0x000fcc00078e00ff */
[----:B------:R-:W-:-:S08]  /*3840*/  DFMA R16, R14, UR10, R12 ;  /* 0x0000000a0e107c2b */ /* 0x000fd0000800000c */
[----:B------:R-:W-:-:S08]  /*3850*/  DFMA R16, R14, R16, UR12 ;  /* 0x0000000c0e107e2b */ /* 0x000fd00008000010 */
[----:B------:R-:W-:-:S08]  /*3860*/  DFMA R16, R14, R16, UR14 ;  /* 0x0000000e0e107e2b */ /* 0x000fd00008000010 */
[----:B------:R-:W-:-:S08]  /*3870*/  DFMA R16, R14, R16, UR16 ;  /* 0x000000100e107e2b */ /* 0x000fd00008000010 */
[----:B------:R-:W-:-:S08]  /*3880*/  DFMA R16, R14, R16, UR18 ;  /* 0x000000120e107e2b */ /* 0x000fd00008000010 */
[----:B------:R-:W-:-:S08]  /*3890*/  DFMA R16, R14, R16, UR20 ;  /* 0x000000140e107e2b */ /* 0x000fd00008000010 */
[----:B------:R-:W-:-:S08]  /*38a0*/  DFMA R16, R14, R16, UR22 ;  /* 0x000000160e107e2b */ /* 0x000fd00008000010 */
[----:B------:R-:W-:-:S08]  /*38b0*/  DFMA R16, R14, R16, UR24 ;  /* 0x000000180e107e2b */ /* 0x000fd00008000010 */
[----:B------:R-:W-:-:S08]  /*38c0*/  DFMA R16, R14, R16, UR26 ;  /* 0x0000001a0e107e2b */ /* 0x000fd00008000010 */
[----:B------:R-:W-:-:S08]  /*38d0*/  DFMA R16, R14, R16, 1 ;  /* 0x3ff000000e10742b */ /* 0x000fd00000000010 */
[----:B------:R-:W-:Y:S01]  /*38e0*/  DFMA R18, R14, R16, 1 ;  /* 0x3ff000000e12742b */ /* 0x000fe20000000010 */
[----:B------:R-:W-:Y:S02]  /*38f0*/  IMAD.MOV.U32 R16, RZ, RZ, 0x1 ;  /* 0x00000001ff107424 */ /* 0x000fe400078e00ff */
[----:B------:R-:W-:-:S07]  /*3900*/  IMAD.MOV.U32 R17, RZ, RZ, 0x43380000 ;  /* 0x43380000ff117424 */ /* 0x000fce00078e00ff */
        /* <DEDUP_REMOVED lines=16> */
.L_x_70:
[----:B------:R-:W-:Y:S05]  /*3a10*/  BSYNC.RECONVERGENT B0 ;  /* 0x0000000000007941 */ /* 0x000fea0003800200 */
.L_x_69:
[----:B------:R-:W-:Y:S01]  /*3a20*/  UMOV UR4, 0x0 ;  /* 0x0000000000047882 */ /* 0x000fe20000000000 */
[----:B------:R-:W-:Y:S01]  /*3a30*/  UMOV UR5, 0x43380000 ;  /* 0x4338000000057882 */ /* 0x000fe20000000000 */
[----:B------:R-:W-:Y:S02]  /*3a40*/  DFMA R8, R8, -20, -R14 ;  /* 0xc03400000808782b */ /* 0x000fe4000000080e */
[----:B------:R-:W-:-:S06]  /*3a50*/  DADD R4, R16, -UR4 ;  /* 0x8000000410047e29 */ /* 0x000fcc0008000000 */
[----:B------:R-:W-:Y:S02]  /*3a60*/  DADD R8, R8, 20 ;  /* 0x4034000008087429 */ /* 0x000fe40000000000 */
[----:B------:R-:W-:-:S08]  /*3a70*/  DFMA R10, R4, -R10, 1 ;  /* 0x3ff00000040a742b */ /* 0x000fd0000000080a */
[----:B------:R-:W-:-:S08]  /*3a80*/  DFMA R10, R4, -UR8, R10 ;  /* 0x80000008040a7c2b */ /* 0x000fd0000800000a */
        /* <DEDUP_REMOVED lines=10> */
[----:B------:R-:W-:-:S10]  /*3b30*/  DFMA R12, R10, R12, 1 ;  /* 0x3ff000000a0c742b */ /* 0x000fd4000000000c */
[----:B------:R-:W-:-:S06]  /*3b40*/  VIADD R13, R13, 0x100000 ;  /* 0x001000000d0d7836 */ /* 0x000fcc0000000000 */
[----:B------:R-:W-:Y:S01]  /*3b50*/  DADD R4, R12, R8 ;  /* 0x000000000c047229 */ /* 0x000fe20000000008 */
[----:B------:R-:W-:Y:S10]  /*3b60*/  BRA `(.L_x_4) ;  /* 0x0000003c00a87947 */ /* 0x000ff40003800000 */
.L_x_2:
[----:B------:R-:W-:Y:S01]  /*3b70*/  DADD R28, R6, -1 ;  /* 0xbff00000061c7429 */ /* 0x000fe20000000000 */
[----:B------:R-:W-:Y:S01]  /*3b80*/  BSSY.RECONVERGENT B0, `(.L_x_71) ;  /* 0x0000005000007945 */ /* 0x000fe20003800200 */
[----:B------:R-:W-:-:S06]  /*3b90*/  MOV R38, 0x3bd0 ;  /* 0x00003bd000267802 */ /* 0x000fcc0000000f00 */
[----:B------:R-:W-:-:S10]  /*3ba0*/  DADD R4, -RZ, |R28| ;  /* 0x00000000ff047229 */ /* 0x000fd4000000051c */
[----:B------:R-:W-:-:S07]  /*3bb0*/  IMAD.MOV.U32 R14, RZ, RZ, R4 ;  /* 0x000000ffff0e7224 */ /* 0x000fce00078e0004 */
[----:B------:R-:W-:Y:S05]  /*3bc0*/  CALL.REL.NOINC `($_Z15integrateKerneliddddPdii$__internal_accurate_pow) ;  /* 0x0000004c00fc7944 */ /* 0x000fea0003c00000 */
[----:B------:R-:W-:Y:S05]  /*3bd0*/  BSYNC.RECONVERGENT B0 ;  /* 0x0000000000007941 */ /* 0x000fea0003800200 */
.L_x_71:
[C---:B------:R-:W-:Y:S01]  /*3be0*/  DADD R10, R28.reuse, 2 ;  /* 0x400000001c0a7429 */ /* 0x040fe20000000000 */
[----:B------:R-:W-:Y:S01]  /*3bf0*/  BSSY.RECONVERGENT B0, `(.L_x_72) ;  /* 0x0000013000007945 */ /* 0x000fe20003800200 */
[----:B------:R-:W-:Y:S02]  /*3c00*/  DSETP.NEU.AND P0, PT, R28, RZ, PT ;  /* 0x000000ff1c00722a */ /* 0x000fe40003f0d000 */
[----:B------:R-:W-:-:S04]  /*3c10*/  DADD R8, R30, -4 ;  /* 0xc01000001e087429 */ /* 0x000fc80000000000 */
[----:B------:R-:W-:Y:S02]  /*3c20*/  FSEL R32, R12, RZ, P0 ;  /* 0x000000ff0c207208 */ /* 0x000fe40000000000 */
[----:B------:R-:W-:Y:S02]  /*3c30*/  LOP3.LUT R4, R11, 0x7ff00000, RZ, 0xc0, !PT ;  /* 0x7ff000000b047812 */ /* 0x000fe400078ec0ff */
[----:B------:R-:W-:Y:S01]  /*3c40*/  FSEL R33, R5, RZ, P0 ;  /* 0x000000ff05217208 */ /* 0x000fe20000000000 */
[----:B------:R-:W-:Y:S01]  /*3c50*/  DADD R14, -RZ, |R8| ;  /* 0x00000000ff0e7229 */ /* 0x000fe20000000508 */
[----:B------:R-:W-:Y:S01]  /*3c60*/  ISETP.NE.AND P1, PT, R4, 0x7ff00000, PT ;  /* 0x7ff000000400780c */ /* 0x000fe20003f25270 */
[----:B------:R-:W-:Y:S02]  /*3c70*/  IMAD.MOV.U32 R34, RZ, RZ, R32 ;  /* 0x000000ffff227224 */ /* 0x000fe400078e0020 */
[----:B------:R-:W-:-:S10]  /*3c80*/  IMAD.MOV.U32 R35, RZ, RZ, R33 ;  /* 0x000000ffff237224 */ /* 0x000fd400078e0021 */
[----:B------:R-:W-:Y:S05]  /*3c90*/  @P1 BRA `(.L_x_73) ;  /* 0x0000000000201947 */ /* 0x000fea0003800000 */
[----:B------:R-:W-:-:S14]  /*3ca0*/  DSETP.NAN.AND P0, PT, R28, R28, PT ;  /* 0x0000001c1c00722a */ /* 0x000fdc0003f08000 */
[----:B------:R-:W-:Y:S01]  /*3cb0*/  @P0 DADD R34, R28, 2 ;  /* 0x400000001c220429 */ /* 0x000fe20000000000 */
[----:B------:R-:W-:Y:S10]  /*3cc0*/  @P0 BRA `(.L_x_73) ;  /* 0x0000000000140947 */ /* 0x000ff40003800000 */
[----:B------:R-:W-:Y:S01]  /*3cd0*/  DSETP.NEU.AND P0, PT, |R28|, +INF , PT ;  /* 0x7ff000001c00742a */ /* 0x000fe20003f0d200 */
[----:B------:R-:W-:Y:S02]  /*3ce0*/  IMAD.MOV.U32 R34, RZ, RZ, R32 ;  /* 0x000000ffff227224 */ /* 0x000fe400078e0020 */
[----:B------:R-:W-:-:S11]  /*3cf0*/  IMAD.MOV.U32 R35, RZ, RZ, R33 ;  /* 0x000000ffff237224 */ /* 0x000fd600078e0021 */
[----:B------:R-:W-:Y:S02]  /*3d00*/  @!P0 IMAD.MOV.U32 R34, RZ, RZ, 0x0 ;  /* 0x00000000ff228424 */ /* 0x000fe400078e00ff */
[----:B------:R-:W-:-:S07]  /*3d10*/  @!P0 IMAD.MOV.U32 R35, RZ, RZ, 0x7ff00000 ;  /* 0x7ff00000ff238424 */ /* 0x000fce00078e00ff */
.L_x_73:
[----:B------:R-:W-:Y:S05]  /*3d20*/  BSYNC.RECONVERGENT B0 ;  /* 0x0000000000007941 */ /* 0x000fea0003800200 */
.L_x_72:
[----:B------:R-:W-:Y:S01]  /*3d30*/  BSSY.RECONVERGENT B0, `(.L_x_74) ;  /* 0x0000004000007945 */ /* 0x000fe20003800200 */
[----:B------:R-:W-:Y:S01]  /*3d40*/  IMAD.MOV.U32 R5, RZ, RZ, R15 ;  /* 0x000000ffff057224 */ /* 0x000fe200078e000f */
[----:B------:R-:W-:-:S07]  /*3d50*/  MOV R38, 0x3d70 ;  /* 0x00003d7000267802 */ /* 0x000fce0000000f00 */
[----:B------:R-:W-:Y:S05]  /*3d60*/  CALL.REL.NOINC `($_Z15integrateKerneliddddPdii$__internal_accurate_pow) ;  /* 0x0000004c00947944 */ /* 0x000fea0003c00000 */
[----:B------:R-:W-:Y:S05]  /*3d70*/  BSYNC.RECONVERGENT B0 ;  /* 0x0000000000007941 */ /* 0x000fea0003800200 */
.L_x_74:
[----:B------:R-:W0:Y:S01]  /*3d80*/  MUFU.RCP64H R17, -3.1415920257568359375 ;  /* 0xc00921fb00117908 */ /* 0x000e220000001800 */
[----:B------:R-:W-:Y:S01]  /*3d90*/  MOV R14, 0x54442d18 ;  /* 0x54442d18000e7802 */ /* 0x000fe20000000f00 */
[----:B------:R-:W-:Y:S01]  /*3da0*/  IMAD.MOV.U32 R15, RZ, RZ, 0x400921fb ;  /* 0x400921fbff0f7424 */ /* 0x000fe200078e00ff */
[C---:B------:R-:W-:Y:S01]  /*3db0*/  DADD R10, R8.reuse, 2 ;  /* 0x40000000080a7429 */ /* 0x040fe20000000000 */
[----:B------:R-:W-:Y:S01]  /*3dc0*/  IMAD.MOV.U32 R16, RZ, RZ, 0x1 ;  /* 0x00000001ff107424 */ /* 0x000fe200078e00ff */
[----:B------:R-:W-:Y:S01]  /*3dd0*/  DSETP.NEU.AND P1, PT, R8, RZ, PT ;  /* 0x000000ff0800722a */ /* 0x000fe20003f2d000 */
[----:B------:R-:W-:Y:S01]  /*3de0*/  BSSY.RECONVERGENT B0, `(.L_x_75) ;  /* 0x0000018000007945 */ /* 0x000fe20003800200 */
[----:B------:R-:W-:Y:S02]  /*3df0*/  DSETP.NEU.AND P3, PT, R28, 1, PT ;  /* 0x3ff000001c00742a */ /* 0x000fe40003f6d000 */
[----:B------:R-:W-:Y:S02]  /*3e00*/  DSETP.NEU.AND P0, PT, R8, 1, PT ;  /* 0x3ff000000800742a */ /* 0x000fe40003f0d000 */
[----:B------:R-:W-:-:S02]  /*3e10*/  FSEL R10, R12, RZ, P1 ;  /* 0x000000ff0c0a7208 */ /* 0x000fc40000800000 */
[----:B------:R-:W-:Y:S02]  /*3e20*/  LOP3.LUT R3, R11, 0x7ff00000, RZ, 0xc0, !PT ;  /* 0x7ff000000b037812 */ /* 0x000fe400078ec0ff */
[----:B------:R-:W-:Y:S01]  /*3e30*/  FSEL R11, R5, RZ, P1 ;  /* 0x000000ff050b7208 */ /* 0x000fe20000800000 */
[----:B------:R-:W-:Y:S01]  /*3e40*/  IMAD.MOV.U32 R12, RZ, RZ, R10 ;  /* 0x000000ffff0c7224 */ /* 0x000fe200078e000a */
[----:B0-----:R-:W-:Y:S01]  /*3e50*/  DFMA R18, R16, R14, 1 ;  /* 0x3ff000001012742b */ /* 0x001fe2000000000e */
[----:B------:R-:W-:Y:S02]  /*3e60*/  ISETP.NE.AND P2, PT, R3, 0x7ff00000, PT ;  /* 0x7ff000000300780c */ /* 0x000fe40003f45270 */
[----:B------:R-:W-:Y:S01]  /*3e70*/  FSEL R40, R34, RZ, P3 ;  /* 0x000000ff22287208 */ /* 0x000fe20001800000 */
[----:B------:R-:W-:Y:S01]  /*3e80*/  IMAD.MOV.U32 R13, RZ, RZ, R11 ;  /* 0x000000ffff0d7224 */ /* 0x000fe200078e000b */
[----:B------:R-:W-:-:S03]  /*3e90*/  FSEL R41, R35, 1.875, P3 ;  /* 0x3ff0000023297808 */ /* 0x000fc60001800000 */
[----:B------:R-:W-:-:S08]  /*3ea0*/  DFMA R18, R18, R18, R18 ;  /* 0x000000121212722b */ /* 0x000fd00000000012 */
[----:B------:R-:W-:-:S08]  /*3eb0*/  DFMA R18, R16, R18, R16 ;  /* 0x000000121012722b */ /* 0x000fd00000000010 */
[----:B------:R-:W-:Y:S01]  /*3ec0*/  DFMA R16, R18, R14, 1 ;  /* 0x3ff000001210742b */ /* 0x000fe2000000000e */
[----:B------:R-:W-:Y:S10]  /*3ed0*/  @P2 BRA `(.L_x_76) ;  /* 0x0000000000202947 */ /* 0x000ff40003800000 */
        /* <DEDUP_REMOVED lines=8> */
.L_x_76:
[----:B------:R-:W-:Y:S05]  /*3f60*/  BSYNC.RECONVERGENT B0 ;  /* 0x0000000000007941 */ /* 0x000fea0003800200 */
.L_x_75:
[----:B------:R-:W-:Y:S01]  /*3f70*/  FSEL R12, R12, RZ, P0 ;  /* 0x000000ff0c0c7208 */ /* 0x000fe20000000000 */
[----:B------:R-:W-:Y:S01]  /*3f80*/  DFMA R16, R18, R16, R18 ;  /* 0x000000101210722b */ /* 0x000fe20000000012 */
[----:B------:R-:W-:Y:S01]  /*3f90*/  FSEL R13, R13, 1.875, P0 ;  /* 0x3ff000000d0d7808 */ /* 0x000fe20000000000 */
[----:B------:R-:W-:Y:S05]  /*3fa0*/  BSSY.RECONVERGENT B0, `(.L_x_77) ;  /* 0x000000f000007945 */ /* 0x000fea0003800200 */
[----:B------:R-:W-:-:S08]  /*3fb0*/  DADD R40, R40, R12 ;  /* 0x0000000028287229 */ /* 0x000fd0000000000c */
[----:B------:R-:W-:Y:S02]  /*3fc0*/  DMUL R12, R40, R16 ;  /* 0x00000010280c7228 */ /* 0x000fe40000000000 */
[----:B------:R-:W-:-:S06]  /*3fd0*/  FSETP.GEU.AND P1, PT, |R41|, 6.5827683646048100446e-37, PT ;  /* 0x036000002900780b */ /* 0x000fcc0003f2e200 */
[----:B------:R-:W-:-:S08]  /*3fe0*/  DFMA R14, R12, R14, R40 ;  /* 0x0000000e0c0e722b */ /* 0x000fd00000000028 */
[----:B------:R-:W-:-:S10]  /*3ff0*/  DFMA R12, R16, R14, R12 ;  /* 0x0000000e100c722b */ /* 0x000fd4000000000c */
[----:B------:R-:W-:-:S05]  /*4000*/  FFMA R5, RZ, -2.1426990032196044922, R13 ;  /* 0xc00921fbff057823 */ /* 0x000fca000000000d */
[----:B------:R-:W-:-:S13]  /*4010*/  FSETP.GT.AND P0, PT, |R5|, 1.469367938527859385e-39, PT ;  /* 0x001000000500780b */ /* 0x000fda0003f04200 */
[----:B------:R-:W-:Y:S05]  /*4020*/  @P0 BRA P1, `(.L_x_78) ;  /* 0x0000000000180947 */ /* 0x000fea0000800000 */
[----:B------:R-:W-:Y:S01]  /*4030*/  IMAD.MOV.U32 R18, RZ, RZ, R40 ;  /* 0x000000ffff127224 */ /* 0x000fe200078e0028 */
[----:B------:R-:W-:Y:S01]  /*4040*/  MOV R5, 0x4090 ;  /* 0x0000409000057802 */ /* 0x000fe20000000f00 */
[----:B------:R-:W-:Y:S02]  /*4050*/  IMAD.MOV.U32 R13, RZ, RZ, R41 ;  /* 0x000000ffff0d7224 */ /* 0x000fe400078e0029 */
[----:B------:R-:W-:Y:S02]  /*4060*/  IMAD.MOV.U32 R12, RZ, RZ, 0x54442d18 ;  /* 0x54442d18ff0c7424 */ /* 0x000fe400078e00ff */
[----:B------:R-:W-:-:S07]  /*4070*/  IMAD.MOV.U32 R15, RZ, RZ, -0x3ff6de05 ;  /* 0xc00921fbff0f7424 */ /* 0x000fce00078e00ff */
[----:B------:R-:W-:Y:S05]  /*4080*/  CALL.REL.NOINC `($__internal_1_$__cuda_sm20_div_rn_f64_full) ;  /* 0x0000004000a07944 */ /* 0x000fea0003c00000 */
.L_x_78:
[----:B------:R-:W-:Y:S05]  /*4090*/  BSYNC.RECONVERGENT B0 ;  /* 0x0000000000007941 */ /* 0x000fea0003800200 */
.L_x_77:
[----:B------:R-:W-:Y:S01]  /*40a0*/  IMAD.MOV.U32 R14, RZ, RZ, 0x652b82fe ;  /* 0x652b82feff0e7424 */ /* 0x000fe200078e00ff */
[----:B------:R-:W-:Y:S01]  /*40b0*/  UMOV UR4, 0xfefa39ef ;  /* 0xfefa39ef00047882 */ /* 0x000fe20000000000 */
[----:B------:R-:W-:Y:S01]  /*40c0*/  IMAD.MOV.U32 R15, RZ, RZ, 0x3ff71547 ;  /* 0x3ff71547ff0f7424 */ /* 0x000fe200078e00ff */
[----:B------:R-:W-:Y:S01]  /*40d0*/  UMOV UR5, 0x3fe62e42 ;  /* 0x3fe62e4200057882 */ /* 0x000fe20000000000 */
[----:B------:R-:W-:Y:S01]  /*40e0*/  FSETP.GEU.AND P0, PT, |R13|, 4.1917929649353027344, PT ;  /* 0x4086232b0d00780b */ /* 0x000fe20003f0e200 */
[----:B------:R-:W-:Y:S03]  /*40f0*/  BSSY.RECONVERGENT B0, `(.L_x_79) ;  /* 0x0000036000007945 */ /* 0x000fe60003800200 */
[----:B------:R-:W-:-:S08]  /*4100*/  DFMA R14, R12, R14, 6.75539944105574400000e+15 ;  /* 0x433800000c0e742b */ /* 0x000fd0000000000e */
        /* <DEDUP_REMOVED lines=52> */
.L_x_80:
[----:B------:R-:W-:Y:S05]  /*4450*/  BSYNC.RECONVERGENT B0 ;  /* 0x0000000000007941 */ /* 0x000fea0003800200 */
.L_x_79:
        /* <DEDUP_REMOVED lines=32> */
.L_x_84:
[----:B------:R-:W-:Y:S05]  /*4660*/  BSYNC.RECONVERGENT B3 ;  /* 0x0000000000037941 */ /* 0x000fea0003800200 */
.L_x_83:
[----:B------:R-:W-:-:S07]  /*4670*/  VIADD R5, R5, 0x1 ;  /* 0x0000000105057836 */ /* 0x000fce0000000000 */
.L_x_82:
[----:B------:R-:W-:Y:S05]  /*4680*/  BSYNC.RECONVERGENT B2 ;  /* 0x0000000000027941 */ /* 0x000fea0003800200 */
.L_x_81:
[----:B------:R-:W0:Y:S01]  /*4690*/  LDCU.64 UR4, c[0x4][0x8] ;  /* 0x01000100ff0477ac */ /* 0x000e220008000a00 */
[----:B------:R-:W-:-:S04]  /*46a0*/  SHF.L.U32 R12, R5, 0x6, RZ ;  /* 0x00000006050c7819 */ /* 0x000fc800000006ff */
        /* <DEDUP_REMOVED lines=8> */
[----:B------:R-:W-:Y:S01]  /*4730*/  DMUL R40, R36, R36 ;  /* 0x0000002424287228 */ /* 0x000fe20000000000 */
[----:B------:R-:W-:Y:S01]  /*4740*/  BSSY.RECONVERGENT B0, `(.L_x_85) ;  /* 0x000001b000007945 */ /* 0x000fe20003800200 */
[----:B------:R-:W-:Y:S01]  /*4750*/  ISETP.NE.U32.AND P0, PT, R38, 0x1, PT ;  /* 0x000000012600780c */ /* 0x000fe20003f05070 */
[----:B------:R-:W-:Y:S01]  /*4760*/  IMAD.MOV.U32 R38, RZ, RZ, 0x20fd8164 ;  /* 0x20fd8164ff267424 */ /* 0x000fe200078e00ff */
[----:B------:R-:W-:-:S02]  /*4770*/  DADD R34, R34, R34 ;  /* 0x0000000022227229 */ /* 0x000fc40000000022 */
[----:B------:R-:W-:Y:S02]  /*4780*/  FSEL R39, -R39, 0.11223486810922622681, !P0 ;  /* 0x3de5db6527277808 */ /* 0x000fe40004000100 */
[----:B------:R-:W-:-:S06]  /*4790*/  FSEL R38, R38, -8.06006814911005101289e+34, !P0 ;  /* 0xf9785eba26267808 */ /* 0x000fcc0004000000 */
[----:B--2---:R-:W-:Y:S01]  /*47a0*/  DFMA R12, R40, R38, R12 ;  /* 0x00000026280c722b */ /* 0x004fe2000000000c */
[----:B------:R-:W-:-:S07]  /*47b0*/  MOV R38, 0x48f0 ;  /* 0x000048f000267802 */ /* 0x000fce0000000f00 */
        /* <DEDUP_REMOVED lines=9> */
[----:B------:R-:W-:Y:S01]  /*4850*/  DADD R36, R6, -2 ;  /* 0xc000000006247429 */ /* 0x000fe20000000000 */
[----:B------:R-:W-:-:S04]  /*4860*/  LOP3.LUT P0, RZ, R5, 0x2, RZ, 0xc0, !PT ;  /* 0x0000000205ff7812 */ /* 0x000fc8000780c0ff */
[----:B------:R-:W-:-:S03]  /*4870*/  DADD R12, RZ, -R14 ;  /* 0x00000000ff0c7229 */ /* 0x000fc6000000080e */
[----:B------:R-:W-:-:S07]  /*4880*/  DADD R16, -RZ, |R36| ;  /* 0x00000000ff107229 */ /* 0x000fce0000000524 */
[----:B------:R-:W-:Y:S02]  /*4890*/  FSEL R12, R14, R12, !P0 ;  /* 0x0000000c0e0c7208 */ /* 0x000fe40004000000 */
[----:B------:R-:W-:Y:S01]  /*48a0*/  FSEL R13, R15, R13, !P0 ;  /* 0x0000000d0f0d7208 */ /* 0x000fe20004000000 */
[----:B------:R-:W-:Y:S02]  /*48b0*/  IMAD.MOV.U32 R14, RZ, RZ, R16 ;  /* 0x000000ffff0e7224 */ /* 0x000fe400078e0010 */
[----:B------:R-:W-:-:S03]  /*48c0*/  IMAD.MOV.U32 R5, RZ, RZ, R17 ;  /* 0x000000ffff057224 */ /* 0x000fc600078e0011 */
[----:B------:R-:W-:-:S11]  /*48d0*/  DFMA R34, R34, R12, RZ ;  /* 0x0000000c2222722b */ /* 0x000fd600000000ff */
[----:B------:R-:W-:Y:S05]  /*48e0*/  CALL.REL.NOINC `($_Z15integrateKerneliddddPdii$__internal_accurate_pow) ;  /* 0x0000004000b47944 */ /* 0x000fea0003c00000 */
[----:B------:R-:W-:Y:S05]  /*48f0*/  BSYNC.RECONVERGENT B0 ;  /* 0x0000000000007941 */ /* 0x000fea0003800200 */
.L_x_85:
[C---:B------:R-:W-:Y:S01]  /*4900*/  DADD R14, R36.reuse, 2 ;  /* 0x40000000240e7429 */ /* 0x040fe20000000000 */
[----:B------:R-:W-:Y:S01]  /*4910*/  BSSY.RECONVERGENT B0, `(.L_x_86) ;  /* 0x000000f000007945 */ /* 0x000fe20003800200 */
[----:B------:R-:W-:-:S06]  /*4920*/  DSETP.NEU.AND P0, PT, R36, RZ, PT ;  /* 0x000000ff2400722a */ /* 0x000fcc0003f0d000 */
[----:B------:R-:W-:Y:S02]  /*4930*/  FSEL R12, R12, RZ, P0 ;  /* 0x000000ff0c0c7208 */ /* 0x000fe40000000000 */
[----:B------:R-:W-:Y:S02]  /*4940*/  LOP3.LUT R14, R15, 0x7ff00000, RZ, 0xc0, !PT ;  /* 0x7ff000000f0e7812 */ /* 0x000fe400078ec0ff */
[----:B------:R-:W-:Y:S02]  /*4950*/  FSEL R13, R5, RZ, P0 ;  /* 0x000000ff050d7208 */ /* 0x000fe40000000000 */
[----:B------:R-:W-:-:S13]  /*4960*/  ISETP.NE.AND P1, PT, R14, 0x7ff00000, PT ;  /* 0x7ff000000e00780c */ /* 0x000fda0003f25270 */
[----:B------:R-:W-:Y:S05]  /*4970*/  @P1 BRA `(.L_x_87) ;  /* 0x0000000000201947 */ /* 0x000fea0003800000 */
[----:B------:R-:W-:-:S14]  /*4980*/  DSETP.NAN.AND P0, PT, R36, R36, PT ;  /* 0x000000242400722a */ /* 0x000fdc0003f08000 */
[----:B------:R-:W-:Y:S05]  /*4990*/  @P0 BRA `(.L_x_88) ;  /* 0x0000000000140947 */ /* 0x000fea0003800000 */
[----:B------:R-:W-:-:S14]  /*49a0*/  DSETP.NEU.AND P0, PT, |R36|, +INF , PT ;  /* 0x7ff000002400742a */ /* 0x000fdc0003f0d200 */
[----:B------:R-:W-:Y:S05]  /*49b0*/  @P0 BRA `(.L_x_87) ;  /* 0x0000000000100947 */ /* 0x000fea0003800000 */
[----:B------:R-:W-:Y:S02]  /*49c0*/  IMAD.MOV.U32 R12, RZ, RZ, 0x0 ;  /* 0x00000000ff0c7424 */ /* 0x000fe400078e00ff */
[----:B------:R-:W-:Y:S01]  /*49d0*/  IMAD.MOV.U32 R13, RZ, RZ, 0x7ff00000 ;  /* 0x7ff00000ff0d7424 */ /* 0x000fe200078e00ff */
[----:B------:R-:W-:Y:S06]  /*49e0*/  BRA `(.L_x_87) ;  /* 0x0000000000047947 */ /* 0x000fec0003800000 */
.L_x_88:
[----:B------:R-:W-:-:S11]  /*49f0*/  DADD R12, R36, 2 ;  /* 0x40000000240c7429 */ /* 0x000fd60000000000 */
.L_x_87:
[----:B------:R-:W-:Y:S05]  /*4a00*/  BSYNC.RECONVERGENT B0 ;  /* 0x0000000000007941 */ /* 0x000fea0003800200 */
.L_x_86:
[----:B------:R-:W-:Y:S01]  /*4a10*/  DADD R40, R30, -5 ;  /* 0xc01400001e287429 */ /* 0x000fe20000000000 */
[----:B------:R-:W-:Y:S01]  /*4a20*/  BSSY.RECONVERGENT B0, `(.L_x_89) ;  /* 0x0000008000007945 */ /* 0x000fe20003800200 */
[----:B------:R-:W-:Y:S01]  /*4a30*/  DSETP.NEU.AND P0, PT, R36, 1, PT ;  /* 0x3ff000002400742a */ /* 0x000fe20003f0d000 */
[----:B------:R-:W-:-:S05]  /*4a40*/  MOV R38, 0x4aa0 ;  /* 0x00004aa000267802 */ /* 0x000fca0000000f00 */
[----:B------:R-:W-:Y:S01]  /*4a50*/  DADD R14, -RZ, |R40| ;  /* 0x00000000ff0e7229 */ /* 0x000fe20000000528 */
[----:B------:R-:W-:Y:S02]  /*4a60*/  FSEL R36, R12, RZ, P0 ;  /* 0x000000ff0c247208 */ /* 0x000fe40000000000 */
[----:B------:R-:W-:-:S07]  /*4a70*/  FSEL R37, R13, 1.875, P0 ;  /* 0x3ff000000d257808 */ /* 0x000fce0000000000 */
[----:B------:R-:W-:-:S07]  /*4a80*/  IMAD.MOV.U32 R5, RZ, RZ, R15 ;  /* 0x000000ffff057224 */ /* 0x000fce00078e000f */
[----:B------:R-:W-:Y:S05]  /*4a90*/  CALL.REL.NOINC `($_Z15integrateKerneliddddPdii$__internal_accurate_pow) ;  /* 0x0000004000487944 */ /* 0x000fea0003c00000 */
[----:B------:R-:W-:Y:S05]  /*4aa0*/  BSYNC.RECONVERGENT B0 ;  /* 0x0000000000007941 */ /* 0x000fea0003800200 */
.L_x_89:
[C---:B------:R-:W-:Y:S01]  /*4ab0*/  DADD R14, R40.reuse, 2 ;  /* 0x40000000280e7429 */ /* 0x040fe20000000000 */
[----:B------:R-:W-:Y:S01]  /*4ac0*/  BSSY.RECONVERGENT B0, `(.L_x_90) ;  /* 0x000000f000007945 */ /* 0x000fe20003800200 */
[----:B------:R-:W-:-:S08]  /*4ad0*/  DSETP.NEU.AND P0, PT, R40, RZ, PT ;  /* 0x000000ff2800722a */ /* 0x000fd00003f0d000 */
[----:B------:R-:W-:Y:S02]  /*4ae0*/  LOP3.LUT R14, R15, 0x7ff00000, RZ, 0xc0, !PT ;  /* 0x7ff000000f0e7812 */ /* 0x000fe400078ec0ff */
[----:B------:R-:W-:Y:S02]  /*4af0*/  FSEL R15, R5, RZ, P0 ;  /* 0x000000ff050f7208 */ /* 0x000fe40000000000 */
[----:B------:R-:W-:Y:S02]  /*4b00*/  ISETP.NE.AND P1, PT, R14, 0x7ff00000, PT ;  /* 0x7ff000000e00780c */ /* 0x000fe40003f25270 */
[----:B------:R-:W-:-:S11]  /*4b10*/  FSEL R14, R12, RZ, P0 ;  /* 0x000000ff0c0e7208 */ /* 0x000fd60000000000 */
        /* <DEDUP_REMOVED lines=8> */
.L_x_92:
[----:B------:R-:W-:-:S11]  /*4ba0*/  DADD R14, R40, 2 ;  /* 0x40000000280e7429 */ /* 0x000fd60000000000 */
.L_x_91:
[----:B------:R-:W-:Y:S05]  /*4bb0*/  BSYNC.RECONVERGENT B0 ;  /* 0x0000000000007941 */ /* 0x000fea0003800200 */
.L_x_90:
[----:B------:R-:W0:Y:S01]  /*4bc0*/  MUFU.RCP64H R17, -3.1415920257568359375 ;  /* 0xc00921fb00117908 */ /* 0x000e220000001800 */
[----:B------:R-:W-:Y:S01]  /*4bd0*/  IMAD.MOV.U32 R12, RZ, RZ, 0x54442d18 ;  /* 0x54442d18ff0c7424 */ /* 0x000fe200078e00ff */
[----:B------:R-:W-:Y:S01]  /*4be0*/  DSETP.NEU.AND P0, PT, R40, 1, PT ;  /* 0x3ff000002800742a */ /* 0x000fe20003f0d000 */
[----:B------:R-:W-:Y:S01]  /*4bf0*/  IMAD.MOV.U32 R13, RZ, RZ, 0x400921fb ;  /* 0x400921fbff0d7424 */ /* 0x000fe200078e00ff */
[----:B------:R-:W-:Y:S01]  /*4c00*/  BSSY.RECONVERGENT B0, `(.L_x_93) ;  /* 0x0000017000007945 */ /* 0x000fe20003800200 */
[----:B------:R-:W-:-:S03]  /*4c10*/  IMAD.MOV.U32 R16, RZ, RZ, 0x1 ;  /* 0x00000001ff107424 */ /* 0x000fc600078e00ff */
[----:B------:R-:W-:Y:S02]  /*4c20*/  FSEL R40, R14, RZ, P0 ;  /* 0x000000ff0e287208 */ /* 0x000fe40000000000 */
[----:B------:R-:W-:-:S06]  /*4c30*/  FSEL R41, R15, 1.875, P0 ;  /* 0x3ff000000f297808 */ /* 0x000fcc0000000000 */
[----:B------:R-:W-:Y:S02]  /*4c40*/  DADD R40, R36, R40 ;  /* 0x0000000024287229 */ /* 0x000fe40000000028 */
[----:B0-----:R-:W-:-:S08]  /*4c50*/  DFMA R18, R16, R12, 1 ;  /* 0x3ff000001012742b */ /* 0x001fd0000000000c */
[----:B------:R-:W-:Y:S01]  /*4c60*/  DFMA R18, R18, R18, R18 ;  /* 0x000000121212722b */ /* 0x000fe20000000012 */
[----:B------:R-:W-:-:S07]  /*4c70*/  FSETP.GEU.AND P1, PT, |R41|, 6.5827683646048100446e-37, PT ;  /* 0x036000002900780b */ /* 0x000fce0003f2e200 */
[----:B------:R-:W-:-:S08]  /*4c80*/  DFMA R18, R16, R18, R16 ;  /* 0x000000121012722b */ /* 0x000fd00000000010 */
[----:B------:R-:W-:-:S08]  /*4c90*/  DFMA R16, R18, R12, 1 ;  /* 0x3ff000001210742b */ /* 0x000fd0000000000c */
[----:B------:R-:W-:-:S08]  /*4ca0*/  DFMA R16, R18, R16, R18 ;  /* 0x000000101210722b */ /* 0x000fd00000000012 */
[----:B------:R-:W-:-:S08]  /*4cb0*/  DMUL R14, R16, R40 ;  /* 0x00000028100e7228 */ /* 0x000fd00000000000 */
        /* <DEDUP_REMOVED lines=11> */
.L_x_94:
[----:B------:R-:W-:Y:S05]  /*4d70*/  BSYNC.RECONVERGENT B0 ;  /* 0x0000000000007941 */ /* 0x000fea0003800200 */
.L_x_93:
        /* <DEDUP_REMOVED lines=59> */
.L_x_96:
[----:B------:R-:W-:Y:S05]  /*5130*/  BSYNC.RECONVERGENT B0 ;  /* 0x0000000000007941 */ /* 0x000fea0003800200 */
.L_x_95:
[----:B------:R-:W-:Y:S01]  /*5140*/  UMOV UR4, 0x54442d18 ;  /* 0x54442d1800047882 */ /* 0x000fe20000000000 */
[----:B------:R-:W-:Y:S01]  /*5150*/  UMOV UR5, 0x400921fb ;  /* 0x400921fb00057882 */ /* 0x000fe20000000000 */
[----:B------:R-:W-:Y:S01]  /*5160*/  BSSY.RECONVERGENT B2, `(.L_x_97) ;  /* 0x0000021000027945 */ /* 0x000fe20003800200 */
[----:B------:R-:W-:-:S08]  /*5170*/  DMUL R40, R40, UR4 ;  /* 0x0000000428287c28 */ /* 0x000fd00008000000 */
[----:B------:R-:W-:-:S14]  /*5180*/  DSETP.NEU.AND P0, PT, |R40|, +INF , PT ;  /* 0x7ff000002800742a */ /* 0x000fdc0003f0d200 */
[----:B------:R-:W-:Y:S05]  /*5190*/  @!P0 BRA `(.L_x_98) ;  /* 0x00000000006c8947 */ /* 0x000fea0003800000 */
        /* <DEDUP_REMOVED lines=22> */
[----:B------:R-:W-:Y:S02]  /*5300*/  IMAD.MOV.U32 R42, RZ, RZ, R12 ;  /* 0x000000ffff2a7224 */ /* 0x000fe400078e000c */
[----:B------:R-:W-:-:S07]  /*5310*/  IMAD.MOV.U32 R43, RZ, RZ, R13 ;  /* 0x000000ffff2b7224 */ /* 0x000fce00078e000d */
.L_x_100:
[----:B------:R-:W-:Y:S05]  /*5320*/  BSYNC.RECONVERGENT B3 ;  /* 0x0000000000037941 */ /* 0x000fea0003800200 */
.L_x_99:
[----:B------:R-:W-:Y:S01]  /*5330*/  VIADD R5, R5, 0x1 ;  /* 0x0000000105057836 */ /* 0x000fe20000000000 */
[----:B------:R-:W-:Y:S06]  /*5340*/  BRA `(.L_x_101) ;  /* 0x0000000000087947 */ /* 0x000fec0003800000 */
.L_x_98:
[----:B------:R-:W-:Y:S01]  /*5350*/  DMUL R42, RZ, R40 ;  /* 0x00000028ff2a7228 */ /* 0x000fe20000000000 */
[----:B------:R-:W-:-:S10]  /*5360*/  IMAD.MOV.U32 R5, RZ, RZ, 0x1 ;  /* 0x00000001ff057424 */ /* 0x000fd400078e00ff */
.L_x_101:
[----:B------:R-:W-:Y:S05]  /*5370*/  BSYNC.RECONVERGENT B2 ;  /* 0x0000000000027941 */ /* 0x000fea0003800200 */
.L_x_97:
        /* <DEDUP_REMOVED lines=13> */
[----:B------:R-:W-:-:S03]  /*5450*/  IMAD.MOV.U32 R38, RZ, RZ, 0x20fd8164 ;  /* 0x20fd8164ff267424 */ /* 0x000fc600078e00ff */
[----:B------:R-:W-:Y:S02]  /*5460*/  FSEL R39, -R39, 0.11223486810922622681, !P0 ;  /* 0x3de5db6527277808 */ /* 0x000fe40004000100 */
[----:B------:R-:W-:-:S06]  /*5470*/  FSEL R38, R38, -8.06006814911005101289e+34, !P0 ;  /* 0xf9785eba26267808 */ /* 0x000fcc0004000000 */
[----:B--2---:R-:W-:-:S08]  /*5480*/  DFMA R12, R40, R38, R12 ;  /* 0x00000026280c722b */ /* 0x004fd0000000000c */
[----:B------:R-:W-:-:S08]  /*5490*/  DFMA R12, R40, R12, R14 ;  /* 0x0000000c280c722b */ /* 0x000fd0000000000e */
[----:B---3--:R-:W-:-:S08]  /*54a0*/  DFMA R12, R40, R12, R16 ;  /* 0x0000000c280c722b */ /* 0x008fd00000000010 */
[----:B------:R-:W-:-:S08]  /*54b0*/  DFMA R12, R40, R12, R18 ;  /* 0x0000000c280c722b */ /* 0x000fd00000000012 */
[----:B----4-:R-:W-:-:S08]  /*54c0*/  DFMA R12, R40, R12, R20 ;  /* 0x0000000c280c722b */ /* 0x010fd00000000014 */
[----:B------:R-:W-:-:S08]  /*54d0*/  DFMA R12, R40, R12, R22 ;  /* 0x0000000c280c722b */ /* 0x000fd00000000016 */
[----:B------:R-:W-:Y:S02]  /*54e0*/  DFMA R42, R12, R42, R42 ;  /* 0x0000002a0c2a722b */ /* 0x000fe4000000002a */
[----:B------:R-:W-:Y:S01]  /*54f0*/  DFMA R12, R40, R12, 1 ;  /* 0x3ff00000280c742b */ /* 0x000fe2000000000c */
[----:B------:R-:W-:Y:S02]  /*5500*/  IMAD.MOV.U32 R40, RZ, RZ, R32 ;  /* 0x000000ffff287224 */ /* 0x000fe400078e0020 */
[----:B------:R-:W-:-:S07]  /*5510*/  IMAD.MOV.U32 R41, RZ, RZ, R33 ;  /* 0x000000ffff297224 */ /* 0x000fce00078e0021 */
[----:B------:R-:W-:Y:S02]  /*5520*/  FSEL R14, R12, R42, !P0 ;  /* 0x0000002a0c0e7208 */ /* 0x000fe40004000000 */
[----:B------:R-:W-:Y:S02]  /*5530*/  FSEL R15, R13, R43, !P0 ;  /* 0x0000002b0d0f7208 */ /* 0x000fe40004000000 */
[----:B------:R-:W-:-:S04]  /*5540*/  LOP3.LUT P0, RZ, R5, 0x2, RZ, 0xc0, !PT ;  /* 0x0000000205ff7812 */ /* 0x000fc8000780c0ff */
[----:B------:R-:W-:-:S10]  /*5550*/  DADD R12, RZ, -R14 ;  /* 0x00000000ff0c7229 */ /* 0x000fd4000000080e */
[----:B------:R-:W-:Y:S02]  /*5560*/  FSEL R12, R14, R12, !P0 ;  /* 0x0000000c0e0c7208 */ /* 0x000fe40004000000 */
[----:B------:R-:W-:Y:S02]  /*5570*/  FSEL R13, R15, R13, !P0 ;  /* 0x0000000d0f0d7208 */ /* 0x000fe40004000000 */
[----:B------:R-:W-:-:S04]  /*5580*/  ISETP.NE.AND P0, PT, R4, 0x7ff00000, PT ;  /* 0x7ff000000400780c */ /* 0x000fc80003f05270 */
[----:B------:R-:W-:-:S09]  /*5590*/  DFMA R34, R36, R12, R34 ;  /* 0x0000000c2422722b */ /* 0x000fd20000000022 */
[----:B------:R-:W-:Y:S05]  /*55a0*/  @P0 BRA `(.L_x_103) ;  /* 0x0000000000280947 */ /* 0x000fea0003800000 */
[----:B------:R-:W-:-:S14]  /*55b0*/  DSETP.NAN.AND P0, PT, R28, R28, PT ;  /* 0x0000001c1c00722a */ /* 0x000fdc0003f08000 */
[----:B------:R-:W-:Y:S05]  /*55c0*/  @P0 BRA `(.L_x_104) ;  /* 0x00000000001c0947 */ /* 0x000fea0003800000 */
[----:B------:R-:W-:Y:S01]  /*55d0*/  DSETP.NEU.AND P0, PT, |R28|, +INF , PT ;  /* 0x7ff000001c00742a */ /* 0x000fe20003f0d200 */
[----:B------:R-:W-:Y:S02]  /*55e0*/  IMAD.MOV.U32 R40, RZ, RZ, R32 ;  /* 0x000000ffff287224 */ /* 0x000fe400078e0020 */
[----:B------:R-:W-:-:S11]  /*55f0*/  IMAD.MOV.U32 R41, RZ, RZ, R33 ;  /* 0x000000ffff297224 */ /* 0x000fd600078e0021 */
[----:B------:R-:W-:Y:S05]  /*5600*/  @P0 BRA `(.L_x_103) ;  /* 0x0000000000100947 */ /* 0x000fea0003800000 */
[----:B------:R-:W-:Y:S02]  /*5610*/  IMAD.MOV.U32 R40, RZ, RZ, 0x0 ;  /* 0x00000000ff287424 */ /* 0x000fe400078e00ff */
[----:B------:R-:W-:Y:S01]  /*5620*/  IMAD.MOV.U32 R41, RZ, RZ, 0x7ff00000 ;  /* 0x7ff00000ff297424 */ /* 0x000fe200078e00ff */
[----:B------:R-:W-:Y:S06]  /*5630*/  BRA `(.L_x_103) ;  /* 0x0000000000047947 */ /* 0x000fec0003800000 */
.L_x_104:
[----:B------:R-:W-:-:S11]  /*5640*/  DADD R40, R28, 2 ;  /* 0x400000001c287429 */ /* 0x000fd60000000000 */
.L_x_103:
[----:B------:R-:W-:Y:S05]  /*5650*/  BSYNC.RECONVERGENT B0 ;  /* 0x0000000000007941 */ /* 0x000fea0003800200 */
.L_x_102:
[----:B------:R-:W-:Y:S01]  /*5660*/  DADD R36, R30, -1 ;  /* 0xbff000001e247429 */ /* 0x000fe20000000000 */
[----:B------:R-:W-:Y:S01]  /*5670*/  BSSY.RECONVERGENT B0, `(.L_x_105) ;  /* 0x0000005000007945 */ /* 0x000fe20003800200 */
[----:B------:R-:W-:-:S06]  /*5680*/  MOV R38, 0x56c0 ;  /* 0x000056c000267802 */ /* 0x000fcc0000000f00 */
[----:B------:R-:W-:-:S10]  /*5690*/  DADD R14, -RZ, |R36| ;  /* 0x00000000ff0e7229 */ /* 0x000fd40000000524 */
[----:B------:R-:W-:-:S07]  /*56a0*/  IMAD.MOV.U32 R5, RZ, RZ, R15 ;  /* 0x000000ffff057224 */ /* 0x000fce00078e000f */
[----:B------:R-:W-:Y:S05]  /*56b0*/  CALL.REL.NOINC `($_Z15integrateKerneliddddPdii$__internal_accurate_pow) ;  /* 0x0000003400407944 */ /* 0x000fea0003c00000 */
[----:B------:R-:W-:Y:S05]  /*56c0*/  BSYNC.RECONVERGENT B0 ;  /* 0x0000000000007941 */ /* 0x000fea0003800200 */
.L_x_105:
        /* <DEDUP_REMOVED lines=15> */
.L_x_108:
[----:B------:R-:W-:-:S11]  /*57c0*/  DADD R14, R36, 2 ;  /* 0x40000000240e7429 */ /* 0x000fd60000000000 */
.L_x_107:
[----:B------:R-:W-:Y:S05]  /*57d0*/  BSYNC.RECONVERGENT B0 ;  /* 0x0000000000007941 */ /* 0x000fea0003800200 */
.L_x_106:
[----:B------:R-:W0:Y:S01]  /*57e0*/  MUFU.RCP64H R17, -3.1415920257568359375 ;  /* 0xc00921fb00117908 */ /* 0x000e220000001800 */
[----:B------:R-:W-:Y:S01]  /*57f0*/  IMAD.MOV.U32 R12, RZ, RZ, 0x54442d18 ;  /* 0x54442d18ff0c7424 */ /* 0x000fe200078e00ff */
[----:B------:R-:W-:Y:S01]  /*5800*/  DSETP.NEU.AND P0, PT, R36, 1, PT ;  /* 0x3ff000002400742a */ /* 0x000fe20003f0d000 */
[----:B------:R-:W-:Y:S01]  /*5810*/  IMAD.MOV.U32 R13, RZ, RZ, 0x400921fb ;  /* 0x400921fbff0d7424 */ /* 0x000fe200078e00ff */
[----:B------:R-:W-:Y:S01]  /*5820*/  DSETP.NEU.AND P1, PT, R28, 1, PT ;  /* 0x3ff000001c00742a */ /* 0x000fe20003f2d000 */
[----:B------:R-:W-:Y:S01]  /*5830*/  IMAD.MOV.U32 R16, RZ, RZ, 0x1 ;  /* 0x00000001ff107424 */ /* 0x000fe200078e00ff */
[----:B------:R-:W-:Y:S02]  /*5840*/  BSSY.RECONVERGENT B0, `(.L_x_109) ;  /* 0x0000018000007945 */ /* 0x000fe40003800200 */
[----:B------:R-:W-:Y:S02]  /*5850*/  FSEL R14, R14, RZ, P0 ;  /* 0x000000ff0e0e7208 */ /* 0x000fe40000000000 */
[----:B------:R-:W-:-:S02]  /*5860*/  FSEL R15, R15, 1.875, P0 ;  /* 0x3ff000000f0f7808 */ /* 0x000fc40000000000 */
[----:B------:R-:W-:Y:S02]  /*5870*/  FSEL R40, R40, RZ, P1 ;  /* 0x000000ff28287208 */ /* 0x000fe40000800000 */
[----:B------:R-:W-:Y:S01]  /*5880*/  FSEL R41, R41, 1.875, P1 ;  /* 0x3ff0000029297808 */ /* 0x000fe20000800000 */
[----:B0-----:R-:W-:-:S05]  /*5890*/  DFMA R18, R16, R12, 1 ;  /* 0x3ff000001012742b */ /* 0x001fca000000000c */
[----:B------:R-:W-:-:S03]  /*58a0*/  DADD R40, R40, R14 ;  /* 0x0000000028287229 */ /* 0x000fc6000000000e */
[----:B------:R-:W-:-:S07]  /*58b0*/  DFMA R18, R18, R18, R18 ;  /* 0x000000121212722b */ /* 0x000fce0000000012 */
[----:B------:R-:W-:Y:S01]  /*58c0*/  FSETP.GEU.AND P1, PT, |R41|, 6.5827683646048100446e-37, PT ;  /* 0x036000002900780b */ /* 0x000fe20003f2e200 */
        /* <DEDUP_REMOVED lines=15> */
.L_x_110:
[----:B------:R-:W-:Y:S05]  /*59c0*/  BSYNC.RECONVERGENT B0 ;  /* 0x0000000000007941 */ /* 0x000fea0003800200 */
.L_x_109:
        /* <DEDUP_REMOVED lines=43> */
[----:B------:R-:W-:Y:S01]  /*5c80*/  IMAD R37, R14, 0x100000, R19 ;  /* 0x001000000e257824 */ /* 0x000fe200078e0213 */
[----:B------:R-:W-:Y:S01]  /*5c90*/  MOV R36, R18 ;  /* 0x0000001200247202 */ /* 0x000fe20000000f00 */
        /* <DEDUP_REMOVED lines=14> */
.L_x_112:
[----:B------:R-:W-:Y:S05]  /*5d80*/  BSYNC.RECONVERGENT B0 ;  /* 0x0000000000007941 */ /* 0x000fea0003800200 */
.L_x_111:
        /* <DEDUP_REMOVED lines=30> */
.L_x_116:
[----:B------:R-:W-:Y:S05]  /*5f70*/  BSYNC.RECONVERGENT B3 ;  /* 0x0000000000037941 */ /* 0x000fea0003800200 */
.L_x_115:
[----:B------:R-:W-:Y:S01]  /*5f80*/  VIADD R5, R5, 0x1 ;  /* 0x0000000105057836 */ /* 0x000fe20000000000 */
[----:B------:R-:W-:Y:S06]  /*5f90*/  BRA `(.L_x_117) ;  /* 0x0000000000087947 */ /* 0x000fec0003800000 */
.L_x_114:
[----:B------:R-:W-:Y:S01]  /*5fa0*/  DMUL R42, RZ, R40 ;  /* 0x00000028ff2a7228 */ /* 0x000fe20000000000 */
[----:B------:R-:W-:-:S10]  /*5fb0*/  IMAD.MOV.U32 R5, RZ, RZ, 0x1 ;  /* 0x00000001ff057424 */ /* 0x000fd400078e00ff */
.L_x_117:
[----:B------:R-:W-:Y:S05]  /*5fc0*/  BSYNC.RECONVERGENT B2 ;  /* 0x0000000000027941 */ /* 0x000fea0003800200 */
.L_x_113:
        /* <DEDUP_REMOVED lines=14> */
[----:B------:R-:W-:-:S02]  /*60b0*/  DMUL R36, R36, 4 ;  /* 0x4010000024247828 */ /* 0x000fc40000000000 */
        /* <DEDUP_REMOVED lines=26> */
.L_x_120:
[----:B------:R-:W-:-:S11]  /*6260*/  DADD R32, R28, 2 ;  /* 0x400000001c207429 */ /* 0x000fd60000000000 */
.L_x_119:
[----:B------:R-:W-:Y:S05]  /*6270*/  BSYNC.RECONVERGENT B0 ;  /* 0x0000000000007941 */ /* 0x000fea0003800200 */
.L_x_118:
        /* <DEDUP_REMOVED lines=10> */
.L_x_121:
        /* <DEDUP_REMOVED lines=15> */
.L_x_124:
[----:B------:R-:W-:-:S11]  /*6410*/  DADD R12, R30, 2 ;  /* 0x400000001e0c7429 */ /* 0x000fd60000000000 */
.L_x_123:
[----:B------:R-:W-:Y:S05]  /*6420*/  BSYNC.RECONVERGENT B0 ;  /* 0x0000000000007941 */ /* 0x000fea0003800200 */
.L_x_122:
        /* <DEDUP_REMOVED lines=27> */
.L_x_126:
[----:B------:R-:W-:Y:S05]  /*65e0*/  BSYNC.RECONVERGENT B0 ;  /* 0x0000000000007941 */ /* 0x000fea0003800200 */
.L_x_125:
        /* <DEDUP_REMOVED lines=13> */
[----:B------:R-:W-:Y:S01]  /*66c0*/  MOV R16, 0xfca213ea ;  /* 0xfca213ea00107802 */ /* 0x000fe20000000f00 */
[----:B------:R-:W-:Y:S01]  /*66d0*/  IMAD.MOV.U32 R17, RZ, RZ, 0x3e928af3 ;  /* 0x3e928af3ff117424 */ /* 0x000fe200078e00ff */
[----:B------:R-:W-:-:S05]  /*66e0*/  UMOV UR5, 0x3e5ade15 ;  /* 0x3e5ade1500057882 */ /* 0x000fca0000000000 */
        /* <DEDUP_REMOVED lines=35> */
[----:B------:R-:W-:Y:S01]  /*6920*/  @!P1 IMAD.MOV.U32 R12, RZ, RZ, RZ ;  /* 0x000000ffff0c9224 */ /* 0x000fe200078e00ff */
[----:B------:R-:W-:Y:S02]  /*6930*/  FSEL R29, R15, RZ, P0 ;  /* 0x000000ff0f1d7208 */ /* 0x000fe40000000000 */
[----:B------:R-:W-:-:S05]  /*6940*/  @!P1 SHF.R.S32.HI R5, RZ, 0x1, R5 ;  /* 0x00000001ff059819 */ /* 0x000fca0000011405 */
[----:B------:R-:W-:Y:S02]  /*6950*/  @!P1 IMAD.IADD R4, R4, 0x1, -R5 ;  /* 0x0000000104049824 */ /* 0x000fe400078e0a05 */
[----:B------:R-:W-:-:S03]  /*6960*/  @!P1 IMAD R5, R5, 0x100000, R17 ;  /* 0x0010000005059824 */ /* 0x000fc600078e0211 */
[----:B------:R-:W-:Y:S01]  /*6970*/  @!P1 LEA R13, R4, 0x3ff00000, 0x14 ;  /* 0x3ff00000040d9811 */ /* 0x000fe200078ea0ff */
[----:B------:R-:W-:-:S06]  /*6980*/  @!P1 IMAD.MOV.U32 R4, RZ, RZ, R16 ;  /* 0x000000ffff049224 */ /* 0x000fcc00078e0010 */
[----:B------:R-:W-:-:S11]  /*6990*/  @!P1 DMUL R28, R4, R12 ;  /* 0x0000000c041c9228 */ /* 0x000fd60000000000 */
.L_x_128:
[----:B------:R-:W-:Y:S05]  /*69a0*/  BSYNC.RECONVERGENT B0 ;  /* 0x0000000000007941 */ /* 0x000fea0003800200 */
.L_x_127:
        /* <DEDUP_REMOVED lines=30> */
.L_x_132:
[----:B------:R-:W-:Y:S05]  /*6b90*/  BSYNC.RECONVERGENT B3 ;  /* 0x0000000000037941 */ /* 0x000fea0003800200 */
.L_x_131:
[----:B------:R-:W-:Y:S01]  /*6ba0*/  VIADD R30, R16, 0x1 ;  /* 0x00000001101e7836 */ /* 0x000fe20000000000 */
[----:B------:R-:W-:Y:S06]  /*6bb0*/  BRA `(.L_x_133) ;  /* 0x0000000000087947 */ /* 0x000fec0003800000 */
.L_x_130:
[----:B------:R-:W-:Y:S01]  /*6bc0*/  DMUL R4, RZ, R30 ;  /* 0x0000001eff047228 */ /* 0x000fe20000000000 */
[----:B------:R-:W-:-:S10]  /*6bd0*/  IMAD.MOV.U32 R30, RZ, RZ, 0x1 ;  /* 0x00000001ff1e7424 */ /* 0x000fd400078e00ff */
.L_x_133:
[----:B------:R-:W-:Y:S05]  /*6be0*/  BSYNC.RECONVERGENT B2 ;  /* 0x0000000000027941 */ /* 0x000fea0003800200 */
.L_x_129:
        /* <DEDUP_REMOVED lines=14> */
[----:B------:R-:W-:-:S02]  /*6cd0*/  DADD R6, R6, -5 ;  /* 0xc014000006067429 */ /* 0x000fc40000000000 */
[----:B------:R-:W-:Y:S01]  /*6ce0*/  FSEL R38, R38, -8.06006814911005101289e+34, !P0 ;  /* 0xf9785eba26267808 */ /* 0x000fe20004000000 */
[----:B------:R-:W-:Y:S01]  /*6cf0*/  DMUL R28, R28, 7 ;  /* 0x401c00001c1c7828 */ /* 0x000fe20000000000 */
[----:B------:R-:W-:-:S06]  /*6d00*/  FSEL R39, -R31, 0.11223486810922622681, !P0 ;  /* 0x3de5db651f277808 */ /* 0x000fcc0004000100 */
[----:B--2---:R-:W-:Y:S01]  /*6d10*/  DFMA R12, R32, R38, R12 ;  /* 0x00000026200c722b */ /* 0x004fe2000000000c */
[----:B------:R-:W-:-:S07]  /*6d20*/  MOV R38, 0x6e40 ;  /* 0x00006e4000267802 */ /* 0x000fce0000000f00 */
[----:B------:R-:W-:Y:S02]  /*6d30*/  DFMA R12, R32, R12, R14 ;  /* 0x0000000c200c722b */ /* 0x000fe4000000000e */
[----:B------:R-:W-:-:S06]  /*6d40*/  DADD R14, -RZ, |R6| ;  /* 0x00000000ff0e7229 */ /* 0x000fcc0000000506 */
        /* <DEDUP_REMOVED lines=11> */
[----:B------:R-:W-:-:S06]  /*6e00*/  FSEL R5, R13, R5, !P0 ;  /* 0x000000050d057208 */ /* 0x000fcc0004000000 */
[----:B------:R-:W-:Y:S01]  /*6e10*/  DFMA R34, R28, R4, R34 ;  /* 0x000000041c22722b */ /* 0x000fe20000000022 */
[----:B------:R-:W-:-:S10]  /*6e20*/  IMAD.MOV.U32 R5, RZ, RZ, R15 ;  /* 0x000000ffff057224 */ /* 0x000fd400078e000f */
[----:B------:R-:W-:Y:S05]  /*6e30*/  CALL.REL.NOINC `($_Z15integrateKerneliddddPdii$__internal_accurate_pow) ;  /* 0x0000001c00607944 */ /* 0x000fea0003c00000 */
[----:B------:R-:W-:Y:S05]  /*6e40*/  BSYNC.RECONVERGENT B0 ;  /* 0x0000000000007941 */ /* 0x000fea0003800200 */
.L_x_134:
        /* <DEDUP_REMOVED lines=15> */
.L_x_137:
[----:B------:R-:W-:-:S11]  /*6f40*/  DADD R12, R6, 2 ;  /* 0x40000000060c7429 */ /* 0x000fd60000000000 */
.L_x_136:
[----:B------:R-:W-:Y:S05]  /*6f50*/  BSYNC.RECONVERGENT B0 ;  /* 0x0000000000007941 */ /* 0x000fea0003800200 */
.L_x_135:
[----:B------:R-:W-:Y:S01]  /*6f60*/  ISETP.NE.AND P1, PT, R3, 0x7ff00000, PT ;  /* 0x7ff000000300780c */ /* 0x000fe20003f25270 */
[----:B------:R-:W-:Y:S01]  /*6f70*/  DSETP.NEU.AND P0, PT, R6, 1, PT ;  /* 0x3ff000000600742a */ /* 0x000fe20003f0d000 */
[----:B------:R-:W-:Y:S05]  /*6f80*/  BSSY.RECONVERGENT B0, `(.L_x_138) ;  /* 0x000000c000007945 */ /* 0x000fea0003800200 */
[----:B------:R-:W-:Y:S02]  /*6f90*/  FSEL R4, R12, RZ, P0 ;  /* 0x000000ff0c047208 */ /* 0x000fe40000000000 */
[----:B------:R-:W-:-:S04]  /*6fa0*/  FSEL R5, R13, 1.875, P0 ;  /* 0x3ff000000d057808 */ /* 0x000fc80000000000 */
        /* <DEDUP_REMOVED lines=8> */
.L_x_140:
[----:B------:R-:W-:-:S11]  /*7030*/  DADD R10, R8, 2 ;  /* 0x40000000080a7429 */ /* 0x000fd60000000000 */
.L_x_139:
[----:B------:R-:W-:Y:S05]  /*7040*/  BSYNC.RECONVERGENT B0 ;  /* 0x0000000000007941 */ /* 0x000fea0003800200 */
.L_x_138:
        /* <DEDUP_REMOVED lines=23> */
[----:B------:R-:W-:Y:S01]  /*71c0*/  IMAD.MOV.U32 R13, RZ, RZ, R9 ;  /* 0x000000ffff0d7224 */ /* 0x000fe200078e0009 */
[----:B------:R-:W-:Y:S01]  /*71d0*/  MOV R5, 0x7200 ;  /* 0x0000720000057802 */ /* 0x000fe20000000f00 */
[----:B------:R-:W-:-:S07]  /*71e0*/  IMAD.MOV.U32 R12, RZ, RZ, 0x54442d18 ;  /* 0x54442d18ff0c7424 */ /* 0x000fce00078e00ff */
[----:B------:R-:W-:Y:S05]  /*71f0*/  CALL.REL.NOINC `($__internal_1_$__cuda_sm20_div_rn_f64_full) ;  /* 0x0000001000447944 */ /* 0x000fea0003c00000 */
.L_x_142:
[----:B------:R-:W-:Y:S05]  /*7200*/  BSYNC.RECONVERGENT B0 ;  /* 0x0000000000007941 */ /* 0x000fea0003800200 */
.L_x_141:
        /* <DEDUP_REMOVED lines=50> */
[----:B------:R-:W-:Y:S02]  /*7530*/  @!P1 LEA.HI R3, R4, R4, RZ, 0x1 ;  /* 0x0000000404039211 */ /* 0x000fe400078f08ff */
[----:B------:R-:W-:Y:S02]  /*7540*/  FSEL R7, R7, RZ, P0 ;  /* 0x000000ff07077208 */ /* 0x000fe40000000000 */
[----:B------:R-:W-:-:S05]  /*7550*/  @!P1 SHF.R.S32.HI R3, RZ, 0x1, R3 ;  /* 0x00000001ff039819 */ /* 0x000fca0000011403 */
[----:B------:R-:W-:Y:S02]  /*7560*/  @!P1 IMAD.IADD R4, R4, 0x1, -R3 ;  /* 0x0000000104049824 */ /* 0x000fe400078e0a03 */
[----:B------:R-:W-:-:S03]  /*7570*/  @!P1 IMAD R5, R3, 0x100000, R11 ;  /* 0x0010000003059824 */ /* 0x000fc600078e020b */
[----:B------:R-:W-:Y:S01]  /*7580*/  @!P1 LEA R11, R4, 0x3ff00000, 0x14 ;  /* 0x3ff00000040b9811 */ /* 0x000fe200078ea0ff */
[----:B------:R-:W-:Y:S02]  /*7590*/  @!P1 IMAD.MOV.U32 R4, RZ, RZ, R10 ;  /* 0x000000ffff049224 */ /* 0x000fe400078e000a */
[----:B------:R-:W-:-:S06]  /*75a0*/  @!P1 IMAD.MOV.U32 R10, RZ, RZ, RZ ;  /* 0x000000ffff0a9224 */ /* 0x000fcc00078e00ff */
[----:B------:R-:W-:-:S11]  /*75b0*/  @!P1 DMUL R6, R4, R10 ;  /* 0x0000000a04069228 */ /* 0x000fd60000000000 */
.L_x_144:
[----:B------:R-:W-:Y:S05]  /*75c0*/  BSYNC.RECONVERGENT B0 ;  /* 0x0000000000007941 */ /* 0x000fea0003800200 */
.L_x_143:
        /* <DEDUP_REMOVED lines=30> */
.L_x_148:
[----:B------:R-:W-:Y:S05]  /*77b0*/  BSYNC.RECONVERGENT B3 ;  /* 0x0000000000037941 */ /* 0x000fea0003800200 */
.L_x_147:
[----:B------:R-:W-:Y:S01]  /*77c0*/  VIADD R3, R3, 0x1 ;  /* 0x0000000103037836 */ /* 0x000fe20000000000 */
[----:B------:R-:W-:Y:S06]  /*77d0*/  BRA `(.L_x_149) ;  /* 0x0000000000087947 */ /* 0x000fec0003800000 */
.L_x_146:
[----:B------:R-:W-:Y:S01]  /*77e0*/  DMUL R4, RZ, R14 ;  /* 0x0000000eff047228 */ /* 0x000fe20000000000 */
[----:B------:R-:W-:-:S10]  /*77f0*/  IMAD.MOV.U32 R3, RZ, RZ, 0x1 ;  /* 0x00000001ff037424 */ /* 0x000fd400078e00ff */
.L_x_149:
[----:B------:R-:W-:Y:S05]  /*7800*/  BSYNC.RECONVERGENT B2 ;  /* 0x0000000000027941 */ /* 0x000fea0003800200 */
.L_x_145:
        /* <DEDUP_REMOVED lines=10> */
[----:B------:R-:W-:Y:S01]  /*78b0*/  DADD R6, R6, R6 ;  /* 0x0000000006067229 */ /* 0x000fe20000000006 */
[----:B------:R-:W-:Y:S01]  /*78c0*/  IMAD.MOV.U32 R29, RZ, RZ, 0x3da8ff83 ;  /* 0x3da8ff83ff1d7424 */ /* 0x000fe200078e00ff */
[----:B------:R-:W-:Y:S01]  /*78d0*/  ISETP.NE.U32.AND P0, PT, R20, 0x1, PT ;  /* 0x000000011400780c */ /* 0x000fe20003f05070 */
[----:B------:R-:W-:-:S03]  /*78e0*/  DMUL R20, R4, R4 ;  /* 0x0000000404147228 */ /* 0x000fc60000000000 */
[----:B------:R-:W-:Y:S02]  /*78f0*/  FSEL R28, R28, -8.06006814911005101289e+34, !P0 ;  /* 0xf9785eba1c1c7808 */ /* 0x000fe40004000000 */
[----:B------:R-:W-:-:S06]  /*7900*/  FSEL R29, -R29, 0.11223486810922622681, !P0 ;  /* 0x3de5db651d1d7808 */ /* 0x000fcc0004000100 */
        /* <DEDUP_REMOVED lines=14> */
[----:B------:R-:W-:-:S08]  /*79f0*/  DFMA R6, R6, R4, R34 ;  /* 0x000000040606722b */ /* 0x000fd00000000022 */
[----:B------:R-:W-:-:S11]  /*7a00*/  DADD R4, -RZ, -R6 ;  /* 0x00000000ff047229 */ /* 0x000fd60000000906 */
.L_x_4:
[----:B------:R-:W0:Y:S01]  /*7a10*/  S2R R9, SR_TID.X ;  /* 0x0000000000097919 */ /* 0x000e220000002100 */
[----:B------:R-:W1:Y:S01]  /*7a20*/  S2UR UR5, SR_CgaCtaId ;  /* 0x00000000000579c3 */ /* 0x000e620000008800 */
[----:B------:R-:W0:Y:S01]  /*7a30*/  LDCU UR8, c[0x0][0x360] ;  /* 0x00006c00ff0877ac */ /* 0x000e220008000800 */
[----:B------:R-:W-:Y:S01]  /*7a40*/  DMUL R4, R4, R26 ;  /* 0x0000001a04047228 */ /* 0x000fe20000000000 */
[----:B------:R-:W-:Y:S01]  /*7a50*/  BSSY.RECONVERGENT B0, `(.L_x_150) ;  /* 0x000000a000007945 */ /* 0x000fe20003800200 */
[----:B------:R-:W-:-:S06]  /*7a60*/  UMOV UR4, 0x400 ;  /* 0x0000040000047882 */ /* 0x000fcc0000000000 */
[----:B------:R-:W-:Y:S01]  /*7a70*/  DMUL R24, R4, R24 ;  /* 0x0000001804187228 */ /* 0x000fe20000000000 */
[----:B-1----:R-:W-:Y:S01]  /*7a80*/  ULEA UR4, UR5, UR4, 0x18 ;  /* 0x0000000405047291 */ /* 0x002fe2000f8ec0ff */
[----:B0-----:R-:W-:-:S05]  /*7a90*/  IMAD R3, R0, UR8, R9 ;  /* 0x0000000800037c24 */ /* 0x001fca000f8e0209 */
[----:B------:R-:W-:-:S07]  /*7aa0*/  LEA R3, R3, UR4, 0x3 ;  /* 0x0000000403037c11 */ /* 0x000fce000f8e18ff */
.L_x_151:
[----:B------:R-:W0:Y:S02]  /*7ab0*/  LDS.64 R4, [R3] ;  /* 0x0000000003047984 */ /* 0x000e240000000a00 */
[----:B0-----:R-:W-:-:S07]  /*7ac0*/  DADD R6, R24, R4 ;  /* 0x0000000018067229 */ /* 0x001fce0000000004 */
[----:B------:R-:W0:Y:S02]  /*7ad0*/  ATOMS.CAST.SPIN.64 P0, [R3], R4, R6 ;  /* 0x000000040300758d */ /* 0x000e240001800406 */
[----:B0-----:R-:W-:Y:S05]  /*7ae0*/  @!P0 BRA `(.L_x_151) ;  /* 0xfffffffc00f08947 */ /* 0x001fea000383ffff */
[----:B------:R-:W-:Y:S05]  /*7af0*/  BSYNC.RECONVERGENT B0 ;  /* 0x0000000000007941 */ /* 0x000fea0003800200 */
.L_x_150:
[----:B------:R-:W-:Y:S01]  /*7b00*/  BAR.SYNC.DEFER_BLOCKING 0x0 ;  /* 0x0000000000007b1d */ /* 0x000fe20000010000 */
[----:B------:R-:W-:-:S13]  /*7b10*/  LOP3.LUT P0, RZ, R9, R0, RZ, 0xfc, !PT ;  /* 0x0000000009ff7212 */ /* 0x000fda000780fcff */
[----:B------:R-:W-:Y:S05]  /*7b20*/  @P0 EXIT ;  /* 0x000000000000094d */ /* 0x000fea0003800000 */
[----:B------:R-:W-:Y:S01]  /*7b30*/  IMAD R2, R2, UR8, RZ ;  /* 0x0000000802027c24 */ /* 0x000fe2000f8e02ff */
[----:B------:R-:W-:Y:S01]  /*7b40*/  CS2R R12, SRZ ;  /* 0x00000000000c7805 */ /* 0x000fe2000001ff00 */
[----:B------:R-:W-:-:S03]  /*7b50*/  IMAD.MOV.U32 R0, RZ, RZ, RZ ;  /* 0x000000ffff007224 */ /* 0x000fc600078e00ff */
[C---:B------:R-:W-:Y:S02]  /*7b60*/  ISETP.GE.U32.AND P0, PT, R2.reuse, 0x10, PT ;  /* 0x000000100200780c */ /* 0x040fe40003f06070 */
[----:B------:R-:W-:-:S04]  /*7b70*/  LOP3.LUT R20, R2, 0xf, RZ, 0xc0, !PT ;  /* 0x0000000f02147812 */ /* 0x000fc800078ec0ff */
[----:B------:R-:W-:-:S07]  /*7b80*/  ISETP.NE.AND P1, PT, R20, RZ, PT ;  /* 0x000000ff1400720c */ /* 0x000fce0003f25270 */
[----:B------:R-:W-:Y:S06]  /*7b90*/  @!P0 BRA `(.L_x_152) ;  /* 0x0000000000848947 */ /* 0x000fec0003800000 */
[C---:B------:R-:W-:Y:S02]  /*7ba0*/  LOP3.LUT R3, R2.reuse, 0xfffffff0, RZ, 0xc0, !PT ;  /* 0xfffffff002037812 */ /* 0x040fe400078ec0ff */
[----:B------:R-:W-:Y:S02]  /*7bb0*/  CS2R R12, SRZ ;  /* 0x00000000000c7805 */ /* 0x000fe4000001ff00 */
[----:B------:R-:W-:Y:S01]  /*7bc0*/  LOP3.LUT R0, R2, 0x3ffff0, RZ, 0xc0, !PT ;  /* 0x003ffff002007812 */ /* 0x000fe200078ec0ff */
[----:B------:R-:W-:Y:S01]  /*7bd0*/  UIADD3 UR5, UPT, UPT, UR4, 0x40, URZ ;  /* 0x0000004004057890 */ /* 0x000fe2000fffe0ff */
[----:B------:R-:W-:-:S11]  /*7be0*/  IMAD.MOV R3, RZ, RZ, -R3 ;  /* 0x000000ffff037224 */ /* 0x000fd600078e0a03 */
.L_x_153:
[----:B------:R-:W0:Y:S01]  /*7bf0*/  LDS.128 R16, [UR5+-0x40] ;  /* 0xffffc005ff107984 */ /* 0x000e220008000c00 */
[----:B------:R-:W-:-:S03]  /*7c00*/  VIADD R3, R3, 0x10 ;  /* 0x0000001003037836 */ /* 0x000fc60000000000 */
[----:B------:R-:W1:Y:S02]  /*7c10*/  LDS.128 R8, [UR5+-0x30] ;  /* 0xffffd005ff087984 */ /* 0x000e640008000c00 */
[----:B------:R-:W-:Y:S02]  /*7c20*/  ISETP.NE.AND P0, PT, R3, RZ, PT ;  /* 0x000000ff0300720c */ /* 0x000fe40003f05270 */
[----:B------:R-:W2:Y:S01]  /*7c30*/  LDS.128 R4, [UR5+-0x20] ;  /* 0xffffe005ff047984 */ /* 0x000ea20008000c00 */
[----:B0-----:R-:W-:-:S03]  /*7c40*/  DADD R16, R16, R12 ;  /* 0x0000000010107229 */ /* 0x001fc6000000000c */
[----:B------:R-:W0:Y:S05]  /*7c50*/  LDS.128 R12, [UR5+-0x10] ;  /* 0xfffff005ff0c7984 */ /* 0x000e2a0008000c00 */
[----:B------:R-:W-:-:S08]  /*7c60*/  DADD R16, R16, R18 ;  /* 0x0000000010107229 */ /* 0x000fd00000000012 */
[----:B-1----:R-:W-:-:S08]  /*7c70*/  DADD R8, R16, R8 ;  /* 0x0000000010087229 */ /* 0x002fd00000000008 */
[----:B------:R-:W-:Y:S02]  /*7c80*/  DADD R16, R8, R10 ;  /* 0x0000000008107229 */ /* 0x000fe4000000000a */
[----:B------:R-:W1:Y:S06]  /*7c90*/  LDS.128 R8, [UR5] ;  /* 0x00000005ff087984 */ /* 0x000e6c0008000c00 */
[----:B--2---:R-:W-:-:S08]  /*7ca0*/  DADD R4, R16, R4 ;  /* 0x0000000010047229 */ /* 0x004fd00000000004 */
[----:B------:R-:W-:Y:S02]  /*7cb0*/  DADD R16, R4, R6 ;  /* 0x0000000004107229 */ /* 0x000fe40000000006 */
[----:B------:R-:W2:Y:S06]  /*7cc0*/  LDS.128 R4, [UR5+0x10] ;  /* 0x00001005ff047984 */ /* 0x000eac0008000c00 */
[----:B0-----:R-:W-:-:S08]  /*7cd0*/  DADD R12, R16, R12 ;  /* 0x00000000100c7229 */ /* 0x001fd0000000000c */
[----:B------:R-:W-:Y:S02]  /*7ce0*/  DADD R16, R12, R14 ;  /* 0x000000000c107229 */ /* 0x000fe4000000000e */
[----:B------:R-:W0:Y:S06]  /*7cf0*/  LDS.128 R12, [UR5+0x20] ;  /* 0x00002005ff0c7984 */ /* 0x000e2c0008000c00 */
[----:B-1----:R-:W-:-:S08]  /*7d00*/  DADD R8, R16, R8 ;  /* 0x0000000010087229 */ /* 0x002fd00000000008 */
[----:B------:R-:W-:Y:S02]  /*7d10*/  DADD R16, R8, R10 ;  /* 0x0000000008107229 */ /* 0x000fe4000000000a */
[----:B------:R-:W1:Y:S01]  /*7d20*/  LDS.128 R8, [UR5+0x30] ;  /* 0x00003005ff087984 */ /* 0x000e620008000c00 */
[----:B------:R-:W-:-:S05]  /*7d30*/  UIADD3 UR5, UPT, UPT, UR5, 0x80, URZ ;  /* 0x0000008005057890 */ /* 0x000fca000fffe0ff */
[----:B--2---:R-:W-:-:S08]  /*7d40*/  DADD R4, R16, R4 ;  /* 0x0000000010047229 */ /* 0x004fd00000000004 */
[----:B------:R-:W-:-:S08]  /*7d50*/  DADD R4, R4, R6 ;  /* 0x0000000004047229 */ /* 0x000fd00000000006 */
[----:B0-----:R-:W-:-:S08]  /*7d60*/  DADD R4, R4, R12 ;  /* 0x0000000004047229 */ /* 0x001fd0000000000c */
[----:B------:R-:W-:-:S08]  /*7d70*/  DADD R4, R4, R14 ;  /* 0x0000000004047229 */ /* 0x000fd0000000000e */
[----:B-1----:R-:W-:-:S08]  /*7d80*/  DADD R4, R4, R8 ;  /* 0x0000000004047229 */ /* 0x002fd00000000008 */
[----:B------:R-:W-:Y:S01]  /*7d90*/  DADD R12, R4, R10 ;  /* 0x00000000040c7229 */ /* 0x000fe2000000000a */
[----:B------:R-:W-:Y:S10]  /*7da0*/  @P0 BRA `(.L_x_153) ;  /* 0xfffffffc00900947 */ /* 0x000ff4000383ffff */
.L_x_152:
[----:B------:R-:W-:Y:S05]  /*7db0*/  @!P1 BRA `(.L_x_154) ;  /* 0x0000000000a09947 */ /* 0x000fea0003800000 */
[----:B------:R-:W-:Y:S02]  /*7dc0*/  ISETP.GE.U32.AND P0, PT, R20, 0x8, PT ;  /* 0x000000081400780c */ /* 0x000fe40003f06070 */
[----:B------:R-:W-:-:S04]  /*7dd0*/  LOP3.LUT R14, R2, 0x7, RZ, 0xc0, !PT ;  /* 0x00000007020e7812 */ /* 0x000fc800078ec0ff */
[----:B------:R-:W-:-:S07]  /*7de0*/  ISETP.NE.AND P1, PT, R14, RZ, PT ;  /* 0x000000ff0e00720c */ /* 0x000fce0003f25270 */
[----:B------:R-:W-:Y:S06]  /*7df0*/  @!P0 BRA `(.L_x_155) ;  /* 0x0000000000388947 */ /* 0x000fec0003800000 */
[C---:B------:R-:W-:Y:S01]  /*7e00*/  LEA R3, R0.reuse, UR4, 0x3 ;  /* 0x0000000400037c11 */ /* 0x040fe2000f8e18ff */
[----:B------:R-:W-:-:S04]  /*7e10*/  VIADD R0, R0, 0x8 ;  /* 0x0000000800007836 */ /* 0x000fc80000000000 */
[----:B------:R-:W0:Y:S04]  /*7e20*/  LDS.128 R8, [R3] ;  /* 0x0000000003087984 */ /* 0x000e280000000c00 */
[----:B------:R-:W1:Y:S04]  /*7e30*/  LDS.128 R16, [R3+0x10] ;  /* 0x0000100003107984 */ /* 0x000e680000000c00 */
[----:B------:R-:W2:Y:S01]  /*7e40*/  LDS.128 R4, [R3+0x20] ;  /* 0x0000200003047984 */ /* 0x000ea20000000c00 */
[----:B0-----:R-:W-:-:S08]  /*7e50*/  DADD R8, R12, R8 ;  /* 0x000000000c087229 */ /* 0x001fd00000000008 */
[----:B------:R-:W-:Y:S02]  /*7e60*/  DADD R12, R8, R10 ;  /* 0x00000000080c7229 */ /* 0x000fe4000000000a */
[----:B------:R-:W0:Y:S06]  /*7e70*/  LDS.128 R8, [R3+0x30] ;  /* 0x0000300003087984 */ /* 0x000e2c0000000c00 */
[----:B-1----:R-:W-:-:S08]  /*7e80*/  DADD R12, R12, R16 ;  /* 0x000000000c0c7229 */ /* 0x002fd00000000010 */
[----:B------:R-:W-:-:S08]  /*7e90*/  DADD R12, R12, R18 ;  /* 0x000000000c0c7229 */ /* 0x000fd00000000012 */
[----:B--2---:R-:W-:-:S08]  /*7ea0*/  DADD R4, R12, R4 ;  /* 0x000000000c047229 */ /* 0x004fd00000000004 */
[----:B------:R-:W-:-:S08]  /*7eb0*/  DADD R4, R4, R6 ;  /* 0x0000000004047229 */ /* 0x000fd00000000006 */
[----:B0-----:R-:W-:-:S08]  /*7ec0*/  DADD R4, R4, R8 ;  /* 0x0000000004047229 */ /* 0x001fd00000000008 */
[----:B------:R-:W-:-:S11]  /*7ed0*/  DADD R12, R4, R10 ;  /* 0x00000000040c7229 */ /* 0x000fd6000000000a */
.L_x_155:
        /* <DEDUP_REMOVED lines=8> */
[----:B------:R-:W1:Y:S01]  /*7f60*/  LDS.128 R8, [R3+0x10] ;  /* 0x0000100003087984 */ /* 0x000e620000000c00 */
[----:B0-----:R-:W-:-:S08]  /*7f70*/  DADD R4, R12, R4 ;  /* 0x000000000c047229 */ /* 0x001fd00000000004 */
[----:B------:R-:W-:-:S08]  /*7f80*/  DADD R4, R4, R6 ;  /* 0x0000000004047229 */ /* 0x000fd00000000006 */
[----:B-1----:R-:W-:-:S08]  /*7f90*/  DADD R4, R4, R8 ;  /* 0x0000000004047229 */ /* 0x002fd00000000008 */
[----:B------:R-:W-:-:S11]  /*7fa0*/  DADD R12, R4, R10 ;  /* 0x00000000040c7229 */ /* 0x000fd6000000000a */
.L_x_156:
[----:B------:R-:W-:Y:S05]  /*7fb0*/  @!P1 BRA `(.L_x_154) ;  /* 0x0000000000209947 */ /* 0x000fea0003800000 */
[----:B------:R-:W-:Y:S01]  /*7fc0*/  LEA R0, R0, UR4, 0x3 ;  /* 0x0000000400007c11 */ /* 0x000fe2000f8e18ff */
[----:B------:R-:W-:-:S07]  /*7fd0*/  IMAD.MOV R4, RZ, RZ, -R2 ;  /* 0x000000ffff047224 */ /* 0x000fce00078e0a02 */
.L_x_157:
[----:B------:R0:W1:Y:S01]  /*7fe0*/  LDS.64 R2, [R0] ;  /* 0x0000000000027984 */ /* 0x0000620000000a00 */
[----:B------:R-:W-:-:S05]  /*7ff0*/  VIADD R4, R4, 0x1 ;  /* 0x0000000104047836 */ /* 0x000fca0000000000 */
[----:B------:R-:W-:Y:S01]  /*8000*/  ISETP.NE.AND P0, PT, R4, RZ, PT ;  /* 0x000000ff0400720c */ /* 0x000fe20003f05270 */
[----:B0-----:R-:W-:Y:S01]  /*8010*/  VIADD R0, R0, 0x8 ;  /* 0x0000000800007836 */ /* 0x001fe20000000000 */
[----:B-1----:R-:W-:-:S11]  /*8020*/  DADD R12, R2, R12 ;  /* 0x00000000020c7229 */ /* 0x002fd6000000000c */
[----:B------:R-:W-:Y:S05]  /*8030*/  @P0 BRA `(.L_x_157) ;  /* 0xfffffffc00e80947 */ /* 0x000fea000383ffff */
.L_x_154:
[----:B------:R-:W0:Y:S02]  /*8040*/  LDC.64 R2, c[0x0][0x3a8] ;  /* 0x0000ea00ff027b82 */ /* 0x000e240000000a00 */
[----:B0-----:R-:W-:Y:S01]  /*8050*/  REDG.E.ADD.F64.RN.STRONG.GPU desc[UR6][R2.64], R12 ;  /* 0x0000000c020079a6 */ /* 0x001fe2000c12ff06 */
[----:B------:R-:W-:Y:S05]  /*8060*/  EXIT ;  /* 0x000000000000794d */ /* 0x000fea0003800000 */
        .weak           $__internal_0_$__cuda_sm20_dblrcp_rn_slowpath_v3
        .type           $__internal_0_$__cuda_sm20_dblrcp_rn_slowpath_v3,@function
        .size           $__internal_0_$__cuda_sm20_dblrcp_rn_slowpath_v3,($__internal_1_$__cuda_sm20_div_rn_f64_full - $__internal_0_$__cuda_sm20_dblrcp_rn_slowpath_v3)
$__internal_0_$__cuda_sm20_dblrcp_rn_slowpath_v3:
[----:B------:R-:W-:Y:S01]  /*8070*/  MOV R19, R5 ;  /* 0x0000000500137202 */ /* 0x000fe20000000f00 */
[----:B------:R-:W-:Y:S05]  /*8080*/  BSSY.RECONVERGENT B0, `(.L_x_158) ;  /* 0x0000023000007945 */ /* 0x000fea0003800200 */
[----:B------:R-:W-:-:S14]  /*8090*/  DSETP.GTU.AND P0, PT, |R18|, +INF , PT ;  /* 0x7ff000001200742a */ /* 0x000fdc0003f0c200 */
[----:B------:R-:W-:Y:S05]  /*80a0*/  @P0 BRA `(.L_x_159) ;  /* 0x0000000000780947 */ /* 0x000fea0003800000 */
[----:B------:R-:W-:-:S05]  /*80b0*/  LOP3.LUT R5, R5, 0x7fffffff, RZ, 0xc0, !PT ;  /* 0x7fffffff05057812 */ /* 0x000fca00078ec0ff */
[----:B------:R-:W-:-:S05]  /*80c0*/  VIADD R8, R5, 0xffffffff ;  /* 0xffffffff05087836 */ /* 0x000fca0000000000 */
[----:B------:R-:W-:-:S13]  /*80d0*/  ISETP.GE.U32.AND P0, PT, R8, 0x7fefffff, PT ;  /* 0x7fefffff0800780c */ /* 0x000fda0003f06070 */
[----:B------:R-:W-:Y:S01]  /*80e0*/  @P0 LOP3.LUT R9, R19, 0x7ff00000, RZ, 0x3c, !PT ;  /* 0x7ff0000013090812 */ /* 0x000fe200078e3cff */
[----:B------:R-:W-:Y:S01]  /*80f0*/  @P0 IMAD.MOV.U32 R8, RZ, RZ, RZ ;  /* 0x000000ffff080224 */ /* 0x000fe200078e00ff */
[----:B------:R-:W-:Y:S06]  /*8100*/  @P0 BRA `(.L_x_160) ;  /* 0x0000000000680947 */ /* 0x000fec0003800000 */
[----:B------:R-:W-:-:S13]  /*8110*/  ISETP.GE.U32.AND P0, PT, R5, 0x1000001, PT ;  /* 0x010000010500780c */ /* 0x000fda0003f06070 */
[----:B------:R-:W-:Y:S05]  /*8120*/  @!P0 BRA `(.L_x_161) ;  /* 0x0000000000348947 */ /* 0x000fea0003800000 */
[----:B------:R-:W-:Y:S02]  /*8130*/  VIADD R9, R19, 0xc0200000 ;  /* 0xc020000013097836 */ /* 0x000fe40000000000 */
[----:B------:R-:W-:Y:S02]  /*8140*/  IMAD.MOV.U32 R8, RZ, RZ, R18 ;  /* 0x000000ffff087224 */ /* 0x000fe400078e0012 */
[----:B------:R-:W0:Y:S04]  /*8150*/  MUFU.RCP64H R5, R9 ;  /* 0x0000000900057308 */ /* 0x000e280000001800 */
[----:B0-----:R-:W-:-:S08]  /*8160*/  DFMA R28, -R8, R4, 1 ;  /* 0x3ff00000081c742b */ /* 0x001fd00000000104 */
[----:B------:R-:W-:-:S08]  /*8170*/  DFMA R28, R28, R28, R28 ;  /* 0x0000001c1c1c722b */ /* 0x000fd0000000001c */
[----:B------:R-:W-:-:S08]  /*8180*/  DFMA R28, R4, R28, R4 ;  /* 0x0000001c041c722b */ /* 0x000fd00000000004 */
[----:B------:R-:W-:-:S08]  /*8190*/  DFMA R8, -R8, R28, 1 ;  /* 0x3ff000000808742b */ /* 0x000fd0000000011c */
[----:B------:R-:W-:-:S08]  /*81a0*/  DFMA R8, R28, R8, R28 ;  /* 0x000000081c08722b */ /* 0x000fd0000000001c */
[----:B------:R-:W-:-:S08]  /*81b0*/  DMUL R8, R8, 2.2250738585072013831e-308 ;  /* 0x0010000008087828 */ /* 0x000fd00000000000 */
[----:B------:R-:W-:-:S08]  /*81c0*/  DFMA R4, -R18, R8, 1 ;  /* 0x3ff000001204742b */ /* 0x000fd00000000108 */
[----:B------:R-:W-:-:S08]  /*81d0*/  DFMA R4, R4, R4, R4 ;  /* 0x000000040404722b */ /* 0x000fd00000000004 */
[----:B------:R-:W-:Y:S01]  /*81e0*/  DFMA R8, R8, R4, R8 ;  /* 0x000000040808722b */ /* 0x000fe20000000008 */
[----:B------:R-:W-:Y:S10]  /*81f0*/  BRA `(.L_x_160) ;  /* 0x00000000002c7947 */ /* 0x000ff40003800000 */
.L_x_161:
[----:B------:R-:W-:-:S06]  /*8200*/  DMUL R18, R18, 8.11296384146066816958e+31 ;  /* 0x4690000012127828 */ /* 0x000fcc0000000000 */
[----:B------:R-:W0:Y:S02]  /*8210*/  MUFU.RCP64H R5, R19 ;  /* 0x0000001300057308 */ /* 0x000e240000001800 */
[----:B0-----:R-:W-:-:S08]  /*8220*/  DFMA R8, -R18, R4, 1 ;  /* 0x3ff000001208742b */ /* 0x001fd00000000104 */
[----:B------:R-:W-:-:S08]  /*8230*/  DFMA R8, R8, R8, R8 ;  /* 0x000000080808722b */ /* 0x000fd00000000008 */
[----:B------:R-:W-:-:S08]  /*8240*/  DFMA R8, R4, R8, R4 ;  /* 0x000000080408722b */ /* 0x000fd00000000004 */
[----:B------:R-:W-:-:S08]  /*8250*/  DFMA R18, -R18, R8, 1 ;  /* 0x3ff000001212742b */ /* 0x000fd00000000108 */
[----:B------:R-:W-:-:S08]  /*8260*/  DFMA R8, R8, R18, R8 ;  /* 0x000000120808722b */ /* 0x000fd00000000008 */
[----:B------:R-:W-:Y:S01]  /*8270*/  DMUL R8, R8, 8.11296384146066816958e+31 ;  /* 0x4690000008087828 */ /* 0x000fe20000000000 */
[----:B------:R-:W-:Y:S10]  /*8280*/  BRA `(.L_x_160) ;  /* 0x0000000000087947 */ /* 0x000ff40003800000 */
.L_x_159:
[----:B------:R-:W-:Y:S01]  /*8290*/  LOP3.LUT R9, R19, 0x80000, RZ, 0xfc, !PT ;  /* 0x0008000013097812 */ /* 0x000fe200078efcff */
[----:B------:R-:W-:-:S07]  /*82a0*/  IMAD.MOV.U32 R8, RZ, RZ, R18 ;  /* 0x000000ffff087224 */ /* 0x000fce00078e0012 */
.L_x_160:
[----:B------:R-:W-:Y:S05]  /*82b0*/  BSYNC.RECONVERGENT B0 ;  /* 0x0000000000007941 */ /* 0x000fea0003800200 */
.L_x_158:
[----:B------:R-:W-:Y:S02]  /*82c0*/  IMAD.MOV.U32 R4, RZ, RZ, R8 ;  /* 0x000000ffff047224 */ /* 0x000fe400078e0008 */
[----:B------:R-:W-:Y:S02]  /*82d0*/  IMAD.MOV.U32 R5, RZ, RZ, R9 ;  /* 0x000000ffff057224 */ /* 0x000fe400078e0009 */
[----:B------:R-:W-:Y:S02]  /*82e0*/  IMAD.MOV.U32 R8, RZ, RZ, R3 ;  /* 0x000000ffff087224 */ /* 0x000fe400078e0003 */
[----:B------:R-:W-:-:S04]  /*82f0*/  IMAD.MOV.U32 R9, RZ, RZ, 0x0 ;  /* 0x00000000ff097424 */ /* 0x000fc800078e00ff */
[----:B------:R-:W-:Y:S05]  /*8300*/  RET.REL.NODEC R8 `(_Z15integrateKerneliddddPdii) ;  /* 0xffffff7c083c7950 */ /* 0x000fea0003c3ffff */
        .weak           $__internal_1_$__cuda_sm20_div_rn_f64_full
        .type           $__internal_1_$__cuda_sm20_div_rn_f64_full,@function
        .size           $__internal_1_$__cuda_sm20_div_rn_f64_full,($__internal_2_$__cuda_sm20_dsqrt_rn_f64_mediumpath_v1 - $__internal_1_$__cuda_sm20_div_rn_f64_full)
$__internal_1_$__cuda_sm20_div_rn_f64_full:
[C---:B------:R-:W-:Y:S01]  /*8310*/  FSETP.GEU.AND P0, PT, |R15|.reuse, 1.469367938527859385e-39, PT ;  /* 0x001000000f00780b */ /* 0x040fe20003f0e200 */
[--C-:B------:R-:W-:Y:S01]  /*8320*/  IMAD.MOV.U32 R14, RZ, RZ, R12.reuse ;  /* 0x000000ffff0e7224 */ /* 0x100fe200078e000c */
[----:B------:R-:W-:Y:S01]  /*8330*/  LOP3.LUT R16, R15, 0x800fffff, RZ, 0xc0, !PT ;  /* 0x800fffff0f107812 */ /* 0x000fe200078ec0ff */
[----:B------:R-:W-:Y:S01]  /*8340*/  IMAD.MOV.U32 R20, RZ, RZ, 0x1 ;  /* 0x00000001ff147424 */ /* 0x000fe200078e00ff */
[C---:B------:R-:W-:Y:S01]  /*8350*/  FSETP.GEU.AND P2, PT, |R13|.reuse, 1.469367938527859385e-39, PT ;  /* 0x001000000d00780b */ /* 0x040fe20003f4e200 */
[----:B------:R-:W-:Y:S01]  /*8360*/  IMAD.MOV.U32 R23, RZ, RZ, 0x1ca00000 ;  /* 0x1ca00000ff177424 */ /* 0x000fe200078e00ff */
[----:B------:R-:W-:Y:S01]  /*8370*/  LOP3.LUT R17, R16, 0x3ff00000, RZ, 0xfc, !PT ;  /* 0x3ff0000010117812 */ /* 0x000fe200078efcff */
[----:B------:R-:W-:Y:S01]  /*8380*/  IMAD.MOV.U32 R16, RZ, RZ, R12 ;  /* 0x000000ffff107224 */ /* 0x000fe200078e000c */
[----:B------:R-:W-:Y:S01]  /*8390*/  LOP3.LUT R22, R13, 0x7ff00000, RZ, 0xc0, !PT ;  /* 0x7ff000000d167812 */ /* 0x000fe200078ec0ff */
[----:B------:R-:W-:Y:S01]  /*83a0*/  IMAD.MOV.U32 R12, RZ, RZ, R18 ;  /* 0x000000ffff0c7224 */ /* 0x000fe200078e0012 */
[----:B------:R-:W-:Y:S01]  /*83b0*/  LOP3.LUT R37, R15, 0x7ff00000, RZ, 0xc0, !PT ;  /* 0x7ff000000f257812 */ /* 0x000fe200078ec0ff */
[----:B------:R-:W-:Y:S02]  /*83c0*/  BSSY.RECONVERGENT B1, `(.L_x_162) ;  /* 0x000004e000017945 */ /* 0x000fe40003800200 */
[----:B------:R-:W-:Y:S01]  /*83d0*/  @!P0 DMUL R16, R14, 8.98846567431157953865e+307 ;  /* 0x7fe000000e108828 */ /* 0x000fe20000000000 */
[----:B------:R-:W-:Y:S01]  /*83e0*/  ISETP.GE.U32.AND P1, PT, R22, R37, PT ;  /* 0x000000251600720c */ /* 0x000fe20003f26070 */
[----:B------:R-:W-:-:S02]  /*83f0*/  IMAD.MOV.U32 R36, RZ, RZ, R22 ;  /* 0x000000ffff247224 */ /* 0x000fc400078e0016 */
[----:B------:R-:W-:Y:S02]  /*8400*/  @!P2 LOP3.LUT R18, R15, 0x7ff00000, RZ, 0xc0, !PT ;  /* 0x7ff000000f12a812 */ /* 0x000fe400078ec0ff */
[----:B------:R-:W0:Y:S01]  /*8410*/  MUFU.RCP64H R21, R17 ;  /* 0x0000001100157308 */ /* 0x000e220000001800 */
[----:B------:R-:W-:Y:S02]  /*8420*/  SEL R19, R23, 0x63400000, !P1 ;  /* 0x6340000017137807 */ /* 0x000fe40004800000 */
[----:B------:R-:W-:Y:S02]  /*8430*/  @!P2 ISETP.GE.U32.AND P3, PT, R22, R18, PT ;  /* 0x000000121600a20c */ /* 0x000fe40003f66070 */
[----:B------:R-:W-:Y:S02]  /*8440*/  LOP3.LUT R19, R19, 0x800fffff, R13, 0xf8, !PT ;  /* 0x800fffff13137812 */ /* 0x000fe400078ef80d */
[----:B------:R-:W-:Y:S02]  /*8450*/  @!P2 SEL R18, R23, 0x63400000, !P3 ;  /* 0x634000001712a807 */ /* 0x000fe40005800000 */
[----:B------:R-:W-:-:S02]  /*8460*/  @!P0 LOP3.LUT R37, R17, 0x7ff00000, RZ, 0xc0, !PT ;  /* 0x7ff0000011258812 */ /* 0x000fc400078ec0ff */
[----:B------:R-:W-:Y:S01]  /*8470*/  @!P2 LOP3.LUT R18, R18, 0x80000000, R13, 0xf8, !PT ;  /* 0x800000001212a812 */ /* 0x000fe200078ef80d */
[----:B0-----:R-:W-:-:S08]  /*8480*/  DFMA R38, R20, -R16, 1 ;  /* 0x3ff000001426742b */ /* 0x001fd00000000810 */
[----:B------:R-:W-:-:S08]  /*8490*/  DFMA R38, R38, R38, R38 ;  /* 0x000000262626722b */ /* 0x000fd00000000026 */
[----:B------:R-:W-:Y:S01]  /*84a0*/  DFMA R20, R20, R38, R20 ;  /* 0x000000261414722b */ /* 0x000fe20000000014 */
[----:B------:R-:W-:Y:S01]  /*84b0*/  @!P2 LOP3.LUT R39, R18, 0x100000, RZ, 0xfc, !PT ;  /* 0x001000001227a812 */ /* 0x000fe200078efcff */
[----:B------:R-:W-:Y:S02]  /*84c0*/  IMAD.MOV.U32 R18, RZ, RZ, R12 ;  /* 0x000000ffff127224 */ /* 0x000fe400078e000c */
[----:B------:R-:W-:-:S04]  /*84d0*/  @!P2 IMAD.MOV.U32 R38, RZ, RZ, RZ ;  /* 0x000000ffff26a224 */ /* 0x000fc800078e00ff */
[----:B------:R-:W-:Y:S02]  /*84e0*/  DFMA R42, R20, -R16, 1 ;  /* 0x3ff00000142a742b */ /* 0x000fe40000000810 */
[----:B------:R-:W-:-:S06]  /*84f0*/  @!P2 DFMA R18, R18, 2, -R38 ;  /* 0x400000001212a82b */ /* 0x000fcc0000000826 */
[----:B------:R-:W-:-:S04]  /*8500*/  DFMA R42, R20, R42, R20 ;  /* 0x0000002a142a722b */ /* 0x000fc80000000014 */
[----:B------:R-:W-:-:S04]  /*8510*/  @!P2 LOP3.LUT R36, R19, 0x7ff00000, RZ, 0xc0, !PT ;  /* 0x7ff000001324a812 */ /* 0x000fc800078ec0ff */
[----:B------:R-:W-:-:S08]  /*8520*/  DMUL R38, R42, R18 ;  /* 0x000000122a267228 */ /* 0x000fd00000000000 */
[----:B------:R-:W-:-:S08]  /*8530*/  DFMA R20, R38, -R16, R18 ;  /* 0x800000102614722b */ /* 0x000fd00000000012 */
[----:B------:R-:W-:Y:S01]  /*8540*/  DFMA R20, R42, R20, R38 ;  /* 0x000000142a14722b */ /* 0x000fe20000000026 */
[----:B------:R-:W-:-:S05]  /*8550*/  VIADD R38, R36, 0xffffffff ;  /* 0xffffffff24267836 */ /* 0x000fca0000000000 */
[----:B------:R-:W-:Y:S01]  /*8560*/  ISETP.GT.U32.AND P0, PT, R38, 0x7feffffe, PT ;  /* 0x7feffffe2600780c */ /* 0x000fe20003f04070 */
[----:B------:R-:W-:-:S05]  /*8570*/  VIADD R38, R37, 0xffffffff ;  /* 0xffffffff25267836 */ /* 0x000fca0000000000 */
[----:B------:R-:W-:-:S13]  /*8580*/  ISETP.GT.U32.OR P0, PT, R38, 0x7feffffe, P0 ;  /* 0x7feffffe2600780c */ /* 0x000fda0000704470 */
[----:B------:R-:W-:Y:S05]  /*8590*/  @P0 BRA `(.L_x_163) ;  /* 0x00000000006c0947 */ /* 0x000fea0003800000 */
[----:B------:R-:W-:Y:S01]  /*85a0*/  LOP3.LUT R12, R15, 0x7ff00000, RZ, 0xc0, !PT ;  /* 0x7ff000000f0c7812 */ /* 0x000fe200078ec0ff */
[----:B------:R-:W-:-:S03]  /*85b0*/  IMAD.MOV.U32 R36, RZ, RZ, RZ ;  /* 0x000000ffff247224 */ /* 0x000fc600078e00ff */
[CC--:B------:R-:W-:Y:S02]  /*85c0*/  VIADDMNMX R13, R22.reuse, -R12.reuse, 0xb9600000, !PT ;  /* 0xb9600000160d7446 */ /* 0x0c0fe4000780090c */
[----:B------:R-:W-:Y:S02]  /*85d0*/  ISETP.GE.U32.AND P0, PT, R22, R12, PT ;  /* 0x0000000c1600720c */ /* 0x000fe40003f06070 */
[----:B------:R-:W-:Y:S02]  /*85e0*/  VIMNMX R13, PT, PT, R13, 0x46a00000, PT ;  /* 0x46a000000d0d7848 */ /* 0x000fe40003fe0100 */
[----:B------:R-:W-:-:S05]  /*85f0*/  SEL R23, R23, 0x63400000, !P0 ;  /* 0x6340000017177807 */ /* 0x000fca0004000000 */
[----:B------:R-:W-:-:S04]  /*8600*/  IMAD.IADD R13, R13, 0x1, -R23 ;  /* 0x000000010d0d7824 */ /* 0x000fc800078e0a17 */
[----:B------:R-:W-:-:S06]  /*8610*/  VIADD R37, R13, 0x7fe00000 ;  /* 0x7fe000000d257836 */ /* 0x000fcc0000000000 */
[----:B------:R-:W-:-:S10]  /*8620*/  DMUL R22, R20, R36 ;  /* 0x0000002414167228 */ /* 0x000fd40000000000 */
[----:B------:R-:W-:-:S13]  /*8630*/  FSETP.GTU.AND P0, PT, |R23|, 1.469367938527859385e-39, PT ;  /* 0x001000001700780b */ /* 0x000fda0003f0c200 */
[----:B------:R-:W-:Y:S05]  /*8640*/  @P0 BRA `(.L_x_164) ;  /* 0x0000000000940947 */ /* 0x000fea0003800000 */
[----:B------:R-:W-:Y:S01]  /*8650*/  DFMA R16, R20, -R16, R18 ;  /* 0x800000101410722b */ /* 0x000fe20000000012 */
[----:B------:R-:W-:-:S09]  /*8660*/  IMAD.MOV.U32 R36, RZ, RZ, RZ ;  /* 0x000000ffff247224 */ /* 0x000fd200078e00ff */
[C---:B------:R-:W-:Y:S02]  /*8670*/  FSETP.NEU.AND P0, PT, R17.reuse, RZ, PT ;  /* 0x000000ff1100720b */ /* 0x040fe40003f0d000 */
[----:B------:R-:W-:-:S04]  /*8680*/  LOP3.LUT R14, R17, 0x80000000, R15, 0x48, !PT ;  /* 0x80000000110e7812 */ /* 0x000fc800078e480f */
[----:B------:R-:W-:-:S07]  /*8690*/  LOP3.LUT R37, R14, R37, RZ, 0xfc, !PT ;  /* 0x000000250e257212 */ /* 0x000fce00078efcff */
[----:B------:R-:W-:Y:S05]  /*86a0*/  @!P0 BRA `(.L_x_164) ;  /* 0x00000000007c8947 */ /* 0x000fea0003800000 */
[----:B------:R-:W-:Y:S01]  /*86b0*/  IMAD.MOV R17, RZ, RZ, -R13 ;  /* 0x000000ffff117224 */ /* 0x000fe200078e0a0d */
[----:B------:R-:W-:Y:S01]  /*86c0*/  IADD3 R13, PT, PT, -R13, -0x43300000, RZ ;  /* 0xbcd000000d0d7810 */ /* 0x000fe20007ffe1ff */
[----:B------:R-:W-:-:S06]  /*86d0*/  IMAD.MOV.U32 R16, RZ, RZ, RZ ;  /* 0x000000ffff107224 */ /* 0x000fcc00078e00ff */
[----:B------:R-:W-:Y:S02]  /*86e0*/  DFMA R16, R22, -R16, R20 ;  /* 0x800000101610722b */ /* 0x000fe40000000014 */
[----:B------:R-:W-:-:S08]  /*86f0*/  DMUL.RP R20, R20, R36 ;  /* 0x0000002414147228 */ /* 0x000fd00000008000 */
[----:B------:R-:W-:Y:S02]  /*8700*/  FSETP.NEU.AND P0, PT, |R17|, R13, PT ;  /* 0x0000000d1100720b */ /* 0x000fe40003f0d200 */
[----:B------:R-:W-:Y:S02]  /*8710*/  LOP3.LUT R14, R21, R14, RZ, 0x3c, !PT ;  /* 0x0000000e150e7212 */ /* 0x000fe400078e3cff */
[----:B------:R-:W-:Y:S02]  /*8720*/  FSEL R22, R20, R22, !P0 ;  /* 0x0000001614167208 */ /* 0x000fe40004000000 */
[----:B------:R-:W-:Y:S01]  /*8730*/  FSEL R23, R14, R23, !P0 ;  /* 0x000000170e177208 */ /* 0x000fe20004000000 */
[----:B------:R-:W-:Y:S06]  /*8740*/  BRA `(.L_x_164) ;  /* 0x0000000000547947 */ /* 0x000fec0003800000 */
.L_x_163:
[----:B------:R-:W-:-:S14]  /*8750*/  DSETP.NAN.AND P0, PT, R12, R12, PT ;  /* 0x0000000c0c00722a */ /* 0x000fdc0003f08000 */
[----:B------:R-:W-:Y:S05]  /*8760*/  @P0 BRA `(.L_x_165) ;  /* 0x0000000000440947 */ /* 0x000fea0003800000 */
[----:B------:R-:W-:-:S14]  /*8770*/  DSETP.NAN.AND P0, PT, R14, R14, PT ;  /* 0x0000000e0e00722a */ /* 0x000fdc0003f08000 */
[----:B------:R-:W-:Y:S05]  /*8780*/  @P0 BRA `(.L_x_166) ;  /* 0x0000000000300947 */ /* 0x000fea0003800000 */
[----:B------:R-:W-:Y:S01]  /*8790*/  ISETP.NE.AND P0, PT, R36, R37, PT ;  /* 0x000000252400720c */ /* 0x000fe20003f05270 */
[----:B------:R-:W-:Y:S02]  /*87a0*/  IMAD.MOV.U32 R22, RZ, RZ, 0x0 ;  /* 0x00000000ff167424 */ /* 0x000fe400078e00ff */
[----:B------:R-:W-:-:S10]  /*87b0*/  IMAD.MOV.U32 R23, RZ, RZ, -0x80000 ;  /* 0xfff80000ff177424 */ /* 0x000fd400078e00ff */
[----:B------:R-:W-:Y:S05]  /*87c0*/  @!P0 BRA `(.L_x_164) ;  /* 0x0000000000348947 */ /* 0x000fea0003800000 */
[----:B------:R-:W-:Y:S02]  /*87d0*/  ISETP.NE.AND P0, PT, R36, 0x7ff00000, PT ;  /* 0x7ff000002400780c */ /* 0x000fe40003f05270 */
[----:B------:R-:W-:Y:S02]  /*87e0*/  LOP3.LUT R23, R13, 0x80000000, R15, 0x48, !PT ;  /* 0x800000000d177812 */ /* 0x000fe400078e480f */
[----:B------:R-:W-:-:S13]  /*87f0*/  ISETP.EQ.OR P0, PT, R37, RZ, !P0 ;  /* 0x000000ff2500720c */ /* 0x000fda0004702670 */
[----:B------:R-:W-:Y:S01]  /*8800*/  @P0 LOP3.LUT R12, R23, 0x7ff00000, RZ, 0xfc, !PT ;  /* 0x7ff00000170c0812 */ /* 0x000fe200078efcff */
[----:B------:R-:W-:Y:S01]  /*8810*/  @!P0 IMAD.MOV.U32 R22, RZ, RZ, RZ ;  /* 0x000000ffff168224 */ /* 0x000fe200078e00ff */
[----:B------:R-:W-:-:S03]  /*8820*/  @P0 MOV R22, RZ ;  /* 0x000000ff00160202 */ /* 0x000fc60000000f00 */
[----:B------:R-:W-:Y:S01]  /*8830*/  @P0 IMAD.MOV.U32 R23, RZ, RZ, R12 ;  /* 0x000000ffff170224 */ /* 0x000fe200078e000c */
[----:B------:R-:W-:Y:S06]  /*8840*/  BRA `(.L_x_164) ;  /* 0x0000000000147947 */ /* 0x000fec0003800000 */
.L_x_166:
[----:B------:R-:W-:Y:S01]  /*8850*/  LOP3.LUT R23, R15, 0x80000, RZ, 0xfc, !PT ;  /* 0x000800000f177812 */ /* 0x000fe200078efcff */
[----:B------:R-:W-:Y:S01]  /*8860*/  IMAD.MOV.U32 R22, RZ, RZ, R14 ;  /* 0x000000ffff167224 */ /* 0x000fe200078e000e */
[----:B------:R-:W-:Y:S06]  /*8870*/  BRA `(.L_x_164) ;  /* 0x0000000000087947 */ /* 0x000fec0003800000 */
.L_x_165:
[----:B------:R-:W-:Y:S01]  /*8880*/  LOP3.LUT R23, R13, 0x80000, RZ, 0xfc, !PT ;  /* 0x000800000d177812 */ /* 0x000fe200078efcff */
[----:B------:R-:W-:-:S07]  /*8890*/  IMAD.MOV.U32 R22, RZ, RZ, R12 ;  /* 0x000000ffff167224 */ /* 0x000fce00078e000c */
.L_x_164:
[----:B------:R-:W-:Y:S05]  /*88a0*/  BSYNC.RECONVERGENT B1 ;  /* 0x0000000000017941 */ /* 0x000fea0003800200 */
.L_x_162:
[----:B------:R-:W-:Y:S02]  /*88b0*/  IMAD.MOV.U32 R14, RZ, RZ, R5 ;  /* 0x000000ffff0e7224 */ /* 0x000fe400078e0005 */
[----:B------:R-:W-:Y:S02]  /*88c0*/  IMAD.MOV.U32 R15, RZ, RZ, 0x0 ;  /* 0x00000000ff0f7424 */ /* 0x000fe400078e00ff */
[----:B------:R-:W-:Y:S02]  /*88d0*/  IMAD.MOV.U32 R12, RZ, RZ, R22 ;  /* 0x000000ffff0c7224 */ /* 0x000fe400078e0016 */
[----:B------:R-:W-:Y:S01]  /*88e0*/  IMAD.MOV.U32 R13, RZ, RZ, R23 ;  /* 0x000000ffff0d7224 */ /* 0x000fe200078e0017 */
[----:B------:R-:W-:Y:S06]  /*88f0*/  RET.REL.NODEC R14 `(_Z15integrateKerneliddddPdii) ;  /* 0xffffff740ec07950 */ /* 0x000fec0003c3ffff */
        .weak           $__internal_2_$__cuda_sm20_dsqrt_rn_f64_mediumpath_v1
        .type           $__internal_2_$__cuda_sm20_dsqrt_rn_f64_mediumpath_v1,@function
        .size           $__internal_2_$__cuda_sm20_dsqrt_rn_f64_mediumpath_v1,($_Z15integrateKerneliddddPdii$__internal_accurate_pow - $__internal_2_$__cuda_sm20_dsqrt_rn_f64_mediumpath_v1)
$__internal_2_$__cuda_sm20_dsqrt_rn_f64_mediumpath_v1:
[----:B------:R-:W-:Y:S01]  /*8900*/  ISETP.GE.U32.AND P0, PT, R8, -0x3400000, PT ;  /* 0xfcc000000800780c */ /* 0x000fe20003f06070 */
[----:B------:R-:W-:Y:S01]  /*8910*/  BSSY.RECONVERGENT B1, `(.L_x_167) ;  /* 0x0000028000017945 */ /* 0x000fe20003800200 */
[----:B------:R-:W-:Y:S02]  /*8920*/  IMAD.MOV.U32 R15, RZ, RZ, R11 ;  /* 0x000000ffff0f7224 */ /* 0x000fe400078e000b */
[----:B------:R-:W-:Y:S02]  /*8930*/  IMAD.MOV.U32 R10, RZ, RZ, R12 ;  /* 0x000000ffff0a7224 */ /* 0x000fe400078e000c */
[----:B------:R-:W-:Y:S02]  /*8940*/  IMAD.MOV.U32 R11, RZ, RZ, R13 ;  /* 0x000000ffff0b7224 */ /* 0x000fe400078e000d */
[----:B------:R-:W-:Y:S02]  /*8950*/  IMAD.MOV.U32 R8, RZ, RZ, R18 ;  /* 0x000000ffff087224 */ /* 0x000fe400078e0012 */
[----:B------:R-:W-:-:S03]  /*8960*/  IMAD.MOV.U32 R9, RZ, RZ, R19 ;  /* 0x000000ffff097224 */ /* 0x000fc600078e0013 */
[----:B------:R-:W-:Y:S05]  /*8970*/  @!P0 BRA `(.L_x_168) ;  /* 0x0000000000208947 */ /* 0x000fea0003800000 */
[----:B------:R-:W-:-:S10]  /*8980*/  DFMA.RM R8, R8, R14, R16 ;  /* 0x0000000e0808722b */ /* 0x000fd40000004010 */
[----:B------:R-:W-:-:S05]  /*8990*/  IADD3 R12, P0, PT, R8, 0x1, RZ ;  /* 0x00000001080c7810 */ /* 0x000fca0007f1e0ff */
[----:B------:R-:W-:-:S06]  /*89a0*/  IMAD.X R13, RZ, RZ, R9, P0 ;  /* 0x000000ffff0d7224 */ /* 0x000fcc00000e0609 */
[----:B------:R-:W-:-:S08]  /*89b0*/  DFMA.RP R10, -R8, R12, R10 ;  /* 0x0000000c080a722b */ /* 0x000fd0000000810a */
[----:B------:R-:W-:-:S06]  /*89c0*/  DSETP.GT.AND P0, PT, R10, RZ, PT ;  /* 0x000000ff0a00722a */ /* 0x000fcc0003f04000 */
[----:B------:R-:W-:Y:S02]  /*89d0*/  FSEL R8, R12, R8, P0 ;  /* 0x000000080c087208 */ /* 0x000fe40000000000 */
[----:B------:R-:W-:Y:S01]  /*89e0*/  FSEL R9, R13, R9, P0 ;  /* 0x000000090d097208 */ /* 0x000fe20000000000 */
[----:B------:R-:W-:Y:S06]  /*89f0*/  BRA `(.L_x_169) ;  /* 0x0000000000647947 */ /* 0x000fec0003800000 */
.L_x_168:
[----:B------:R-:W-:-:S14]  /*8a00*/  DSETP.NE.AND P0, PT, R10, RZ, PT ;  /* 0x000000ff0a00722a */ /* 0x000fdc0003f05000 */
[----:B------:R-:W-:Y:S05]  /*8a10*/  @!P0 BRA `(.L_x_170) ;  /* 0x0000000000588947 */ /* 0x000fea0003800000 */
[----:B------:R-:W-:-:S13]  /*8a20*/  ISETP.GE.AND P0, PT, R11, RZ, PT ;  /* 0x000000ff0b00720c */ /* 0x000fda0003f06270 */
[----:B------:R-:W-:Y:S02]  /*8a30*/  @!P0 IMAD.MOV.U32 R8, RZ, RZ, 0x0 ;  /* 0x00000000ff088424 */ /* 0x000fe400078e00ff */
[----:B------:R-:W-:Y:S01]  /*8a40*/  @!P0 IMAD.MOV.U32 R9, RZ, RZ, -0x80000 ;  /* 0xfff80000ff098424 */ /* 0x000fe200078e00ff */
[----:B------:R-:W-:Y:S06]  /*8a50*/  @!P0 BRA `(.L_x_169) ;  /* 0x00000000004c8947 */ /* 0x000fec0003800000 */
[----:B------:R-:W-:-:S13]  /*8a60*/  ISETP.GT.AND P0, PT, R11, 0x7fefffff, PT ;  /* 0x7fefffff0b00780c */ /* 0x000fda0003f04270 */
[----:B------:R-:W-:Y:S05]  /*8a70*/  @P0 BRA `(.L_x_170) ;  /* 0x0000000000400947 */ /* 0x000fea0003800000 */
[----:B------:R-:W-:Y:S01]  /*8a80*/  DMUL R8, R10, 8.11296384146066816958e+31 ;  /* 0x469000000a087828 */ /* 0x000fe20000000000 */
[----:B------:R-:W-:Y:S02]  /*8a90*/  IMAD.MOV.U32 R14, RZ, RZ, 0x0 ;  /* 0x00000000ff0e7424 */ /* 0x000fe400078e00ff */
[----:B------:R-:W-:Y:S02]  /*8aa0*/  IMAD.MOV.U32 R10, RZ, RZ, RZ ;  /* 0x000000ffff0a7224 */ /* 0x000fe400078e00ff */
[----:B------:R-:W-:Y:S01]  /*8ab0*/  IMAD.MOV.U32 R15, RZ, RZ, 0x3fd80000 ;  /* 0x3fd80000ff0f7424 */ /* 0x000fe200078e00ff */
[----:B------:R-:W0:Y:S03]  /*8ac0*/  MUFU.RSQ64H R11, R9 ;  /* 0x00000009000b7308 */ /* 0x000e260000001c00 */
[----:B0-----:R-:W-:-:S08]  /*8ad0*/  DMUL R12, R10, R10 ;  /* 0x0000000a0a0c7228 */ /* 0x001fd00000000000 */
[----:B------:R-:W-:-:S08]  /*8ae0*/  DFMA R12, R8, -R12, 1 ;  /* 0x3ff00000080c742b */ /* 0x000fd0000000080c */
[----:B------:R-:W-:Y:S02]  /*8af0*/  DFMA R14, R12, R14, 0.5 ;  /* 0x3fe000000c0e742b */ /* 0x000fe4000000000e */
[----:B------:R-:W-:-:S08]  /*8b00*/  DMUL R12, R10, R12 ;  /* 0x0000000c0a0c7228 */ /* 0x000fd00000000000 */
[----:B------:R-:W-:-:S08]  /*8b10*/  DFMA R12, R14, R12, R10 ;  /* 0x0000000c0e0c722b */ /* 0x000fd0000000000a */
[----:B------:R-:W-:Y:S02]  /*8b20*/  DMUL R10, R8, R12 ;  /* 0x0000000c080a7228 */ /* 0x000fe40000000000 */
[----:B------:R-:W-:-:S06]  /*8b30*/  VIADD R13, R13, 0xfff00000 ;  /* 0xfff000000d0d7836 */ /* 0x000fcc0000000000 */
[----:B------:R-:W-:-:S08]  /*8b40*/  DFMA R14, R10, -R10, R8 ;  /* 0x8000000a0a0e722b */ /* 0x000fd00000000008 */
[----:B------:R-:W-:-:S10]  /*8b50*/  DFMA R8, R12, R14, R10 ;  /* 0x0000000e0c08722b */ /* 0x000fd4000000000a */
[----:B------:R-:W-:Y:S01]  /*8b60*/  VIADD R9, R9, 0xfcb00000 ;  /* 0xfcb0000009097836 */ /* 0x000fe20000000000 */
[----:B------:R-:W-:Y:S06]  /*8b70*/  BRA `(.L_x_169) ;  /* 0x0000000000047947 */ /* 0x000fec0003800000 */
.L_x_170:
[----:B------:R-:W-:-:S11]  /*8b80*/  DADD R8, R10, R10 ;  /* 0x000000000a087229 */ /* 0x000fd6000000000a */
.L_x_169:
[----:B------:R-:W-:Y:S05]  /*8b90*/  BSYNC.RECONVERGENT B1 ;  /* 0x0000000000017941 */ /* 0x000fea0003800200 */
.L_x_167:
[----:B------:R-:W-:-:S04]  /*8ba0*/  IMAD.MOV.U32 R5, RZ, RZ, 0x0 ;  /* 0x00000000ff057424 */ /* 0x000fc800078e00ff */
[----:B------:R-:W-:Y:S05]  /*8bb0*/  RET.REL.NODEC R4 `(_Z15integrateKerneliddddPdii) ;  /* 0xffffff7404107950 */ /* 0x000fea0003c3ffff */
        .type           $_Z15integrateKerneliddddPdii$__internal_accurate_pow,@function
        .size           $_Z15integrateKerneliddddPdii$__internal_accurate_pow,($_Z15integrateKerneliddddPdii$__internal_trig_reduction_slowpathd - $_Z15integrateKerneliddddPdii$__internal_accurate_pow)
$_Z15integrateKerneliddddPdii$__internal_accurate_pow:
[----:B------:R-:W-:Y:S01]  /*8bc0*/  ISETP.GT.U32.AND P0, PT, R5, 0xfffff, PT ;  /* 0x000fffff0500780c */ /* 0x000fe20003f04070 */
[----:B------:R-:W-:Y:S01]  /*8bd0*/  IMAD.MOV.U32 R12, RZ, RZ, R14 ;  /* 0x000000ffff0c7224 */ /* 0x000fe200078e000e */
[----:B------:R-:W-:Y:S01]  /*8be0*/  UMOV UR4, 0x7d2cafe2 ;  /* 0x7d2cafe200047882 */ /* 0x000fe20000000000 */
[--C-:B------:R-:W-:Y:S01]  /*8bf0*/  IMAD.MOV.U32 R13, RZ, RZ, R5.reuse ;  /* 0x000000ffff0d7224 */ /* 0x100fe200078e0005 */
[----:B------:R-:W-:Y:S01]  /*8c00*/  UMOV UR5, 0x3eb0f5ff ;  /* 0x3eb0f5ff00057882 */ /* 0x000fe20000000000 */
[--C-:B------:R-:W-:Y:S01]  /*8c10*/  IMAD.MOV.U32 R15, RZ, RZ, R5.reuse ;  /* 0x000000ffff0f7224 */ /* 0x100fe200078e0005 */
[----:B------:R-:W-:Y:S01]  /*8c20*/  SHF.R.U32.HI R5, RZ, 0x14, R5 ;  /* 0x00000014ff057819 */ /* 0x000fe20000011605 */
[----:B------:R-:W-:Y:S01]  /*8c30*/  IMAD.MOV.U32 R18, RZ, RZ, 0x41ad3b5a ;  /* 0x41ad3b5aff127424 */ /* 0x000fe200078e00ff */
[----:B------:R-:W-:Y:S01]  /*8c40*/  UMOV UR8, 0x3b39803f ;  /* 0x3b39803f00087882 */ /* 0x000fe20000000000 */
[----:B------:R-:W-:Y:S01]  /*8c50*/  IMAD.MOV.U32 R19, RZ, RZ, 0x3ed0f5d2 ;  /* 0x3ed0f5d2ff137424 */ /* 0x000fe200078e00ff */
[----:B------:R-:W-:-:S03]  /*8c60*/  UMOV UR9, 0x3c7abc9e ;  /* 0x3c7abc9e00097882 */ /* 0x000fc60000000000 */
[----:B------:R-:W-:-:S10]  /*8c70*/  @!P0 DMUL R12, R12, 1.80143985094819840000e+16 ;  /* 0x435000000c0c8828 */ /* 0x000fd40000000000 */
[----:B------:R-:W-:Y:S01]  /*8c80*/  @!P0 IMAD.MOV.U32 R15, RZ, RZ, R13 ;  /* 0x000000ffff0f8224 */ /* 0x000fe200078e000d */
[----:B------:R-:W-:Y:S01]  /*8c90*/  @!P0 LEA.HI R5, R13, 0xffffffca, RZ, 0xc ;  /* 0xffffffca0d058811 */ /* 0x000fe200078f60ff */
[----:B------:R-:W-:-:S03]  /*8ca0*/  @!P0 IMAD.MOV.U32 R14, RZ, RZ, R12 ;  /* 0x000000ffff0e8224 */ /* 0x000fc600078e000c */
[----:B------:R-:W-:Y:S01]  /*8cb0*/  LOP3.LUT R15, R15, 0x800fffff, RZ, 0xc0, !PT ;  /* 0x800fffff0f0f7812 */ /* 0x000fe200078ec0ff */
[----:B------:R-:W-:Y:S02]  /*8cc0*/  IMAD.MOV.U32 R16, RZ, RZ, R14 ;  /* 0x000000ffff107224 */ /* 0x000fe400078e000e */
[----:B------:R-:W-:Y:S01]  /*8cd0*/  IMAD.MOV.U32 R14, RZ, RZ, RZ ;  /* 0x000000ffff0e7224 */ /* 0x000fe200078e00ff */
[----:B------:R-:W-:-:S04]  /*8ce0*/  LOP3.LUT R15, R15, 0x3ff00000, RZ, 0xfc, !PT ;  /* 0x3ff000000f0f7812 */ /* 0x000fc800078efcff */
[----:B------:R-:W-:Y:S01]  /*8cf0*/  ISETP.GE.U32.AND P1, PT, R15, 0x3ff6a09f, PT ;  /* 0x3ff6a09f0f00780c */ /* 0x000fe20003f26070 */
[----:B------:R-:W-:-:S12]  /*8d00*/  IMAD.MOV.U32 R17, RZ, RZ, R15 ;  /* 0x000000ffff117224 */ /* 0x000fd800078e000f */
[----:B------:R-:W-:-:S05]  /*8d10*/  @P1 IADD3 R12, PT, PT, R17, -0x100000, RZ ;  /* 0xfff00000110c1810 */ /* 0x000fca0007ffe0ff */
[----:B------:R-:W-:-:S06]  /*8d20*/  @P1 IMAD.MOV.U32 R17, RZ, RZ, R12 ;  /* 0x000000ffff111224 */ /* 0x000fcc00078e000c */
[C---:B------:R-:W-:Y:S02]  /*8d30*/  DADD R20, R16.reuse, 1 ;  /* 0x3ff0000010147429 */ /* 0x040fe40000000000 */
[----:B------:R-:W-:-:S04]  /*8d40*/  DADD R16, R16, -1 ;  /* 0xbff0000010107429 */ /* 0x000fc80000000000 */
[----:B------:R-:W0:Y:S02]  /*8d50*/  MUFU.RCP64H R15, R21 ;  /* 0x00000015000f7308 */ /* 0x000e240000001800 */
[----:B0-----:R-:W-:-:S08]  /*8d60*/  DFMA R20, -R20, R14, 1 ;  /* 0x3ff000001414742b */ /* 0x001fd0000000010e */
[----:B------:R-:W-:-:S08]  /*8d70*/  DFMA R20, R20, R20, R20 ;  /* 0x000000141414722b */ /* 0x000fd00000000014 */
[----:B------:R-:W-:-:S08]  /*8d80*/  DFMA R20, R14, R20, R14 ;  /* 0x000000140e14722b */ /* 0x000fd0000000000e */
[----:B------:R-:W-:-:S08]  /*8d90*/  DMUL R14, R16, R20 ;  /* 0x00000014100e7228 */ /* 0x000fd00000000000 */
[----:B------:R-:W-:-:S08]  /*8da0*/  DFMA R14, R16, R20, R14 ;  /* 0x00000014100e722b */ /* 0x000fd0000000000e */
[----:B------:R-:W-:-:S08]  /*8db0*/  DMUL R42, R14, R14 ;  /* 0x0000000e0e2a7228 */ /* 0x000fd00000000000 */
[----:B------:R-:W-:Y:S01]  /*8dc0*/  DFMA R18, R42, UR4, R18 ;  /* 0x000000042a127c2b */ /* 0x000fe20008000012 */
[----:B------:R-:W-:Y:S01]  /*8dd0*/  UMOV UR4, 0x75488a3f ;  /* 0x75488a3f00047882 */ /* 0x000fe20000000000 */
[----:B------:R-:W-:-:S06]  /*8de0*/  UMOV UR5, 0x3ef3b20a ;  /* 0x3ef3b20a00057882 */ /* 0x000fcc0000000000 */
[----:B------:R-:W-:Y:S01]  /*8df0*/  DFMA R22, R42, R18, UR4 ;  /* 0x000000042a167e2b */ /* 0x000fe20008000012 */
[----:B------:R-:W-:Y:S01]  /*8e00*/  UMOV UR4, 0xe4faecd5 ;  /* 0xe4faecd500047882 */ /* 0x000fe20000000000 */
[----:B------:R-:W-:Y:S01]  /*8e10*/  UMOV UR5, 0x3f1745cd ;  /* 0x3f1745cd00057882 */ /* 0x000fe20000000000 */
[----:B------:R-:W-:-:S05]  /*8e20*/  DADD R18, R16, -R14 ;  /* 0x0000000010127229 */ /* 0x000fca000000080e */
[----:B------:R-:W-:Y:S01]  /*8e30*/  DFMA R22, R42, R22, UR4 ;  /* 0x000000042a167e2b */ /* 0x000fe20008000016 */
[----:B------:R-:W-:Y:S01]  /*8e40*/  UMOV UR4, 0x258a578b ;  /* 0x258a578b00047882 */ /* 0x000fe20000000000 */
[----:B------:R-:W-:Y:S01]  /*8e50*/  UMOV UR5, 0x3f3c71c7 ;  /* 0x3f3c71c700057882 */ /* 0x000fe20000000000 */
[----:B------:R-:W-:-:S05]  /*8e60*/  DADD R18, R18, R18 ;  /* 0x0000000012127229 */ /* 0x000fca0000000012 */
[----:B------:R-:W-:Y:S01]  /*8e70*/  DFMA R22, R42, R22, UR4 ;  /* 0x000000042a167e2b */ /* 0x000fe20008000016 */
[----:B------:R-:W-:Y:S01]  /*8e80*/  UMOV UR4, 0x9242b910 ;  /* 0x9242b91000047882 */ /* 0x000fe20000000000 */
[----:B------:R-:W-:Y:S01]  /*8e90*/  UMOV UR5, 0x3f624924 ;  /* 0x3f62492400057882 */ /* 0x000fe20000000000 */
[----:B------:R-:W-:-:S05]  /*8ea0*/  DFMA R18, R16, -R14, R18 ;  /* 0x8000000e1012722b */ /* 0x000fca0000000012 */
[----:B------:R-:W-:Y:S01]  /*8eb0*/  DFMA R22, R42, R22, UR4 ;  /* 0x000000042a167e2b */ /* 0x000fe20008000016 */
[----:B------:R-:W-:Y:S01]  /*8ec0*/  UMOV UR4, 0x99999dfb ;  /* 0x99999dfb00047882 */ /* 0x000fe20000000000 */
[----:B------:R-:W-:Y:S01]  /*8ed0*/  UMOV UR5, 0x3f899999 ;  /* 0x3f89999900057882 */ /* 0x000fe20000000000 */
[----:B------:R-:W-:-:S05]  /*8ee0*/  DMUL R18, R20, R18 ;  /* 0x0000001214127228 */ /* 0x000fca0000000000 */
[----:B------:R-:W-:Y:S01]  /*8ef0*/  DFMA R22, R42, R22, UR4 ;  /* 0x000000042a167e2b */ /* 0x000fe20008000016 */
[----:B------:R-:W-:Y:S01]  /*8f00*/  UMOV UR4, 0x55555555 ;  /* 0x5555555500047882 */ /* 0x000fe20000000000 */
[----:B------:R-:W-:-:S03]  /*8f10*/  UMOV UR5, 0x3fb55555 ;  /* 0x3fb5555500057882 */ /* 0x000fc60000000000 */
[----:B------:R-:W-:Y:S02]  /*8f20*/  VIADD R45, R19, 0x100000 ;  /* 0x00100000132d7836 */ /* 0x000fe40000000000 */
[----:B------:R-:W-:Y:S01]  /*8f30*/  IMAD.MOV.U32 R44, RZ, RZ, R18 ;  /* 0x000000ffff2c7224 */ /* 0x000fe200078e0012 */
[----:B------:R-:W-:-:S08]  /*8f40*/  DFMA R16, R42, R22, UR4 ;  /* 0x000000042a107e2b */ /* 0x000fd00008000016 */
[----:B------:R-:W-:Y:S01]  /*8f50*/  DADD R20, -R16, UR4 ;  /* 0x0000000410147e29 */ /* 0x000fe20008000100 */
[----:B------:R-:W-:Y:S01]  /*8f60*/  UMOV UR4, 0xb9e7b0 ;  /* 0x00b9e7b000047882 */ /* 0x000fe20000000000 */
[----:B------:R-:W-:-:S06]  /*8f70*/  UMOV UR5, 0x3c46a4cb ;  /* 0x3c46a4cb00057882 */ /* 0x000fcc0000000000 */
[----:B------:R-:W-:Y:S02]  /*8f80*/  DFMA R20, R42, R22, R20 ;  /* 0x000000162a14722b */ /* 0x000fe40000000014 */
[----:B------:R-:W-:-:S06]  /*8f90*/  DMUL R22, R14, R14 ;  /* 0x0000000e0e167228 */ /* 0x000fcc0000000000 */
[----:B------:R-:W-:Y:S01]  /*8fa0*/  DADD R20, R20, -UR4 ;  /* 0x8000000414147e29 */ /* 0x000fe20008000000 */
[----:B------:R-:W-:Y:S01]  /*8fb0*/  UMOV UR4, 0x80000000 ;  /* 0x8000000000047882 */ /* 0x000fe20000000000 */
[C---:B------:R-:W-:Y:S01]  /*8fc0*/  DFMA R12, R14.reuse, R14, -R22 ;  /* 0x0000000e0e0c722b */ /* 0x040fe20000000816 */
[----:B------:R-:W-:Y:S01]  /*8fd0*/  UMOV UR5, 0x43300000 ;  /* 0x4330000000057882 */ /* 0x000fe20000000000 */
[----:B------:R-:W-:-:S06]  /*8fe0*/  DMUL R42, R14, R22 ;  /* 0x000000160e2a7228 */ /* 0x000fcc0000000000 */
[C---:B------:R-:W-:Y:S02]  /*8ff0*/  DFMA R44, R14.reuse, R44, R12 ;  /* 0x0000002c0e2c722b */ /* 0x040fe4000000000c */
[----:B------:R-:W-:-:S08]  /*9000*/  DFMA R12, R14, R22, -R42 ;  /* 0x000000160e0c722b */ /* 0x000fd0000000082a */
[----:B------:R-:W-:Y:S02]  /*9010*/  DFMA R12, R18, R22, R12 ;  /* 0x00000016120c722b */ /* 0x000fe4000000000c */
[----:B------:R-:W-:-:S06]  /*9020*/  DADD R22, R16, R20 ;  /* 0x0000000010167229 */ /* 0x000fcc0000000014 */
[----:B------:R-:W-:Y:S02]  /*9030*/  DFMA R12, R14, R44, R12 ;  /* 0x0000002c0e0c722b */ /* 0x000fe4000000000c */
[----:B------:R-:W-:-:S08]  /*9040*/  DADD R44, R16, -R22 ;  /* 0x00000000102c7229 */ /* 0x000fd00000000816 */
[----:B------:R-:W-:Y:S02]  /*9050*/  DADD R44, R20, R44 ;  /* 0x00000000142c7229 */ /* 0x000fe4000000002c */
[----:B------:R-:W-:-:S08]  /*9060*/  DMUL R20, R22, R42 ;  /* 0x0000002a16147228 */ /* 0x000fd00000000000 */
[----:B------:R-:W-:-:S08]  /*9070*/  DFMA R16, R22, R42, -R20 ;  /* 0x0000002a1610722b */ /* 0x000fd00000000814 */
[----:B------:R-:W-:-:S08]  /*9080*/  DFMA R12, R22, R12, R16 ;  /* 0x0000000c160c722b */ /* 0x000fd00000000010 */
[----:B------:R-:W-:-:S08]  /*9090*/  DFMA R44, R44, R42, R12 ;  /* 0x0000002a2c2c722b */ /* 0x000fd0000000000c */
[----:B------:R-:W-:-:S08]  /*90a0*/  DADD R12, R20, R44 ;  /* 0x00000000140c7229 */ /* 0x000fd0000000002c */
[--C-:B------:R-:W-:Y:S02]  /*90b0*/  DADD R16, R14, R12.reuse ;  /* 0x000000000e107229 */ /* 0x100fe4000000000c */
[----:B------:R-:W-:-:S06]  /*90c0*/  DADD R20, R20, -R12 ;  /* 0x0000000014147229 */ /* 0x000fcc000000080c */
[----:B------:R-:W-:Y:S02]  /*90d0*/  DADD R14, R14, -R16 ;  /* 0x000000000e0e7229 */ /* 0x000fe40000000810 */
[----:B------:R-:W-:-:S06]  /*90e0*/  DADD R20, R44, R20 ;  /* 0x000000002c147229 */ /* 0x000fcc0000000014 */
[----:B------:R-:W-:Y:S01]  /*90f0*/  DADD R14, R12, R14 ;  /* 0x000000000c0e7229 */ /* 0x000fe2000000000e */
[C---:B------:R-:W-:Y:S02]  /*9100*/  VIADD R12, R5.reuse, 0xfffffc01 ;  /* 0xfffffc01050c7836 */ /* 0x040fe40000000000 */
[----:B------:R-:W-:Y:S02]  /*9110*/  @P1 VIADD R12, R5, 0xfffffc02 ;  /* 0xfffffc02050c1836 */ /* 0x000fe40000000000 */
[----:B------:R-:W-:-:S03]  /*9120*/  IMAD.MOV.U32 R13, RZ, RZ, 0x43300000 ;  /* 0x43300000ff0d7424 */ /* 0x000fc600078e00ff */
[----:B------:R-:W-:Y:S01]  /*9130*/  DADD R20, R20, R14 ;  /* 0x0000000014147229 */ /* 0x000fe2000000000e */
[----:B------:R-:W-:-:S06]  /*9140*/  LOP3.LUT R12, R12, 0x80000000, RZ, 0x3c, !PT ;  /* 0x800000000c0c7812 */ /* 0x000fcc00078e3cff */
[----:B------:R-:W-:Y:S01]  /*9150*/  DADD R14, R12, -UR4 ;  /* 0x800000040c0e7e29 */ /* 0x000fe20008000000 */
[----:B------:R-:W-:Y:S01]  /*9160*/  UMOV UR4, 0xfefa39ef ;  /* 0xfefa39ef00047882 */ /* 0x000fe20000000000 */
[----:B------:R-:W-:Y:S01]  /*9170*/  DADD R18, R18, R20 ;  /* 0x0000000012127229 */ /* 0x000fe20000000014 */
[----:B------:R-:W-:-:S07]  /*9180*/  UMOV UR5, 0x3fe62e42 ;  /* 0x3fe62e4200057882 */ /* 0x000fce0000000000 */
[----:B------:R-:W-:-:S08]  /*9190*/  DADD R20, R16, R18 ;  /* 0x0000000010147229 */ /* 0x000fd00000000012 */
[--C-:B------:R-:W-:Y:S02]  /*91a0*/  DFMA R12, R14, UR4, R20.reuse ;  /* 0x000000040e0c7c2b */ /* 0x100fe40008000014 */
[----:B------:R-:W-:-:S06]  /*91b0*/  DADD R22, R16, -R20 ;  /* 0x0000000010167229 */ /* 0x000fcc0000000814 */
[----:B------:R-:W-:Y:S02]  /*91c0*/  DFMA R16, R14, -UR4, R12 ;  /* 0x800000040e107c2b */ /* 0x000fe4000800000c */
[----:B------:R-:W-:-:S06]  /*91d0*/  DADD R22, R18, R22 ;  /* 0x0000000012167229 */ /* 0x000fcc0000000016 */
[----:B------:R-:W-:-:S08]  /*91e0*/  DADD R16, -R20, R16 ;  /* 0x0000000014107229 */ /* 0x000fd00000000110 */
[----:B------:R-:W-:-:S08]  /*91f0*/  DADD R16, R22, -R16 ;  /* 0x0000000016107229 */ /* 0x000fd00000000810 */
[----:B------:R-:W-:-:S08]  /*9200*/  DFMA R16, R14, UR8, R16 ;  /* 0x000000080e107c2b */ /* 0x000fd00008000010 */
[----:B------:R-:W-:-:S08]  /*9210*/  DADD R14, R12, R16 ;  /* 0x000000000c0e7229 */ /* 0x000fd00000000010 */
[----:B------:R-:W-:Y:S02]  /*9220*/  DADD R12, R12, -R14 ;  /* 0x000000000c0c7229 */ /* 0x000fe4000000080e */
[----:B------:R-:W-:-:S06]  /*9230*/  DMUL R18, R14, 2 ;  /* 0x400000000e127828 */ /* 0x000fcc0000000000 */
[----:B------:R-:W-:Y:S02]  /*9240*/  DADD R16, R16, R12 ;  /* 0x0000000010107229 */ /* 0x000fe4000000000c */
[----:B------:R-:W-:Y:S01]  /*9250*/  DFMA R14, R14, 2, -R18 ;  /* 0x400000000e0e782b */ /* 0x000fe20000000812 */
[----:B------:R-:W-:Y:S02]  /*9260*/  IMAD.MOV.U32 R12, RZ, RZ, 0x652b82fe ;  /* 0x652b82feff0c7424 */ /* 0x000fe400078e00ff */
[----:B------:R-:W-:-:S05]  /*9270*/  IMAD.MOV.U32 R13, RZ, RZ, 0x3ff71547 ;  /* 0x3ff71547ff0d7424 */ /* 0x000fca00078e00ff */
[----:B------:R-:W-:-:S08]  /*9280*/  DFMA R16, R16, 2, R14 ;  /* 0x400000001010782b */ /* 0x000fd0000000000e */
[----:B------:R-:W-:-:S08]  /*9290*/  DADD R20, R18, R16 ;  /* 0x0000000012147229 */ /* 0x000fd00000000010 */
[----:B------:R-:W-:Y:S02]  /*92a0*/  DFMA R12, R20, R12, 6.75539944105574400000e+15 ;  /* 0x43380000140c742b */ /* 0x000fe4000000000c */
[----:B------:R-:W-:Y:S01]  /*92b0*/  FSETP.GEU.AND P0, PT, |R21|, 4.1917929649353027344, PT ;  /* 0x4086232b1500780b */ /* 0x000fe20003f0e200 */
[----:B------:R-:W-:-:S05]  /*92c0*/  DADD R18, R18, -R20 ;  /* 0x0000000012127229 */ /* 0x000fca0000000814 */
[----:B------:R-:W-:-:S03]  /*92d0*/  DADD R14, R12, -6.75539944105574400000e+15 ;  /* 0xc33800000c0e7429 */ /* 0x000fc60000000000 */
[----:B------:R-:W-:-:S05]  /*92e0*/  DADD R16, R16, R18 ;  /* 0x0000000010107229 */ /* 0x000fca0000000012 */
        /* <DEDUP_REMOVED lines=48> */
[----:B------:R-:W-:-:S06]  /*95f0*/  @!P1 IMAD.MOV.U32 R12, RZ, RZ, RZ ;  /* 0x000000ffff0c9224 */ /* 0x000fcc00078e00ff */
[----:B------:R-:W-:-:S11]  /*9600*/  @!P1 DMUL R18, R14, R12 ;  /* 0x0000000c0e129228 */ /* 0x000fd60000000000 */
.L_x_171:
[----:B------:R-:W-:Y:S01]  /*9610*/  DFMA R16, R16, R18, R18 ;  /* 0x000000121010722b */ /* 0x000fe20000000012 */
[----:B------:R-:W-:Y:S01]  /*9620*/  IMAD.MOV.U32 R39, RZ, RZ, 0x0 ;  /* 0x00000000ff277424 */ /* 0x000fe200078e00ff */
[----:B------:R-:W-:-:S08]  /*9630*/  DSETP.NEU.AND P0, PT, |R18|, +INF , PT ;  /* 0x7ff000001200742a */ /* 0x000fd00003f0d200 */
[----:B------:R-:W-:Y:S02]  /*9640*/  FSEL R12, R18, R16, !P0 ;  /* 0x00000010120c7208 */ /* 0x000fe40004000000 */
[----:B------:R-:W-:Y:S01]  /*9650*/  FSEL R5, R19, R17, !P0 ;  /* 0x0000001113057208 */ /* 0x000fe20004000000 */
[----:B------:R-:W-:Y:S06]  /*9660*/  RET.REL.NODEC R38 `(_Z15integrateKerneliddddPdii) ;  /* 0xffffff6826647950 */ /* 0x000fec0003c3ffff */
        .type           $_Z15integrateKerneliddddPdii$__internal_trig_reduction_slowpathd,@function
        .size           $_Z15integrateKerneliddddPdii$__internal_trig_reduction_slowpathd,(.L_x_184 - $_Z15integrateKerneliddddPdii$__internal_trig_reduction_slowpathd)
$_Z15integrateKerneliddddPdii$__internal_trig_reduction_slowpathd:
[--C-:B------:R-:W-:Y:S01]  /*9670*/  SHF.R.U32.HI R39, RZ, 0x14, R38.reuse ;  /* 0x00000014ff277819 */ /* 0x100fe20000011626 */
[----:B------:R-:W-:Y:S02]  /*9680*/  IMAD.MOV.U32 R15, RZ, RZ, R38 ;  /* 0x000000ffff0f7224 */ /* 0x000fe400078e0026 */
[----:B------:R-:W-:Y:S01]  /*9690*/  IMAD.MOV.U32 R14, RZ, RZ, RZ ;  /* 0x000000ffff0e7224 */ /* 0x000fe200078e00ff */
[----:B------:R-:W-:-:S04]  /*96a0*/  LOP3.LUT R5, R39, 0x7ff, RZ, 0xc0, !PT ;  /* 0x000007ff27057812 */ /* 0x000fc800078ec0ff */
[----:B------:R-:W-:-:S13]  /*96b0*/  ISETP.NE.AND P0, PT, R5, 0x7ff, PT ;  /* 0x000007ff0500780c */ /* 0x000fda0003f05270 */
[----:B------:R-:W-:Y:S05]  /*96c0*/  @!P0 BRA `(.L_x_172) ;  /* 0x0000000800548947 */ /* 0x000fea0003800000 */
[----:B------:R-:W-:Y:S01]  /*96d0*/  VIADD R12, R5, 0xfffffc00 ;  /* 0xfffffc00050c7836 */ /* 0x000fe20000000000 */
[----:B------:R-:W-:Y:S01]  /*96e0*/  BSSY.RECONVERGENT B0, `(.L_x_173) ;  /* 0x0000032000007945 */ /* 0x000fe20003800200 */
[----:B------:R-:W-:-:S03]  /*96f0*/  CS2R R18, SRZ ;  /* 0x0000000000127805 */ /* 0x000fc6000001ff00 */
[----:B------:R-:W-:Y:S02]  /*9700*/  SHF.R.U32.HI R5, RZ, 0x6, R12 ;  /* 0x00000006ff057819 */ /* 0x000fe4000001160c */
[----:B------:R-:W-:Y:S02]  /*9710*/  ISETP.GE.U32.AND P0, PT, R12, 0x80, PT ;  /* 0x000000800c00780c */ /* 0x000fe40003f06070 */
[C---:B------:R-:W-:Y:S02]  /*9720*/  IADD3 R14, PT, PT, -R5.reuse, 0x13, RZ ;  /* 0x00000013050e7810 */ /* 0x040fe40007ffe1ff */
[----:B------:R-:W-:Y:S02]  /*9730*/  IADD3 R12, PT, PT, -R5, 0xf, RZ ;  /* 0x0000000f050c7810 */ /* 0x000fe40007ffe1ff */
[----:B------:R-:W-:-:S04]  /*9740*/  SEL R14, R14, 0x12, P0 ;  /* 0x000000120e0e7807 */ /* 0x000fc80000000000 */
[----:B------:R-:W-:-:S13]  /*9750*/  ISETP.GE.AND P0, PT, R12, R14, PT ;  /* 0x0000000e0c00720c */ /* 0x000fda0003f06270 */
[----:B------:R-:W-:Y:S05]  /*9760*/  @P0 BRA `(.L_x_174) ;  /* 0x0000000000a40947 */ /* 0x000fea0003800000 */
[----:B------:R-:W0:Y:S01]  /*9770*/  LDC.64 R40, c[0x0][0x358] ;  /* 0x0000d600ff287b82 */ /* 0x000e220000000a00 */
[C---:B------:R-:W-:Y:S01]  /*9780*/  SHF.L.U64.HI R16, R13.reuse, 0xb, R15 ;  /* 0x0000000b0d107819 */ /* 0x040fe2000001020f */
[----:B------:R-:W-:Y:S01]  /*9790*/  BSSY.RECONVERGENT B1, `(.L_x_175) ;  /* 0x0000025000017945 */ /* 0x000fe20003800200 */
[----:B------:R-:W-:Y:S01]  /*97a0*/  IMAD.SHL.U32 R13, R13, 0x800, RZ ;  /* 0x000008000d0d7824 */ /* 0x000fe200078e00ff */
[----:B------:R-:W-:Y:S01]  /*97b0*/  IADD3 R21, PT, PT, RZ, -R5, -R14 ;  /* 0x80000005ff157210 */ /* 0x000fe20007ffe80e */
[----:B------:R-:W-:Y:S01]  /*97c0*/  IMAD.MOV.U32 R15, RZ, RZ, RZ ;  /* 0x000000ffff0f7224 */ /* 0x000fe200078e00ff */
[----:B------:R-:W-:Y:S02]  /*97d0*/  CS2R R18, SRZ ;  /* 0x0000000000127805 */ /* 0x000fe4000001ff00 */
[----:B------:R-:W-:-:S07]  /*97e0*/  LOP3.LUT R16, R16, 0x80000000, RZ, 0xfc, !PT ;  /* 0x8000000010107812 */ /* 0x000fce00078efcff */
.L_x_176:
[----:B------:R-:W1:Y:S01]  /*97f0*/  LDC.64 R42, c[0x4][RZ] ;  /* 0x01000000ff2a7b82 */ /* 0x000e620000000a00 */
[----:B0-----:R-:W-:Y:S02]  /*9800*/  R2UR UR4, R40 ;  /* 0x00000000280472ca */ /* 0x001fe400000e0000 */
[----:B------:R-:W-:Y:S01]  /*9810*/  R2UR UR5, R41 ;  /* 0x00000000290572ca */ /* 0x000fe200000e0000 */
[----:B-1----:R-:W-:-:S12]  /*9820*/  IMAD.WIDE R42, R12, 0x8, R42 ;  /* 0x000000080c2a7825 */ /* 0x002fd800078e022a */
[----:B------:R-:W2:Y:S01]  /*9830*/  LDG.E.64.CONSTANT R42, desc[UR4][R42.64] ;  /* 0x000000042a2a7981 */ /* 0x000ea2000c1e9b00 */
[----:B------:R-:W-:Y:S02]  /*9840*/  IMAD.MOV.U32 R44, RZ, RZ, R18 ;  /* 0x000000ffff2c7224 */ /* 0x000fe400078e0012 */
[----:B------:R-:W-:Y:S02]  /*9850*/  IMAD.MOV.U32 R45, RZ, RZ, R19 ;  /* 0x000000ffff2d7224 */ /* 0x000fe400078e0013 */
[----:B------:R-:W-:Y:S02]  /*9860*/  VIADD R21, R21, 0x1 ;  /* 0x0000000115157836 */ /* 0x000fe40000000000 */
[----:B------:R-:W-:Y:S02]  /*9870*/  VIADD R12, R12, 0x1 ;  /* 0x000000010c0c7836 */ /* 0x000fe40000000000 */
[----:B--2---:R-:W-:-:S04]  /*9880*/  IMAD.WIDE.U32 R44, P2, R42, R13, R44 ;  /* 0x0000000d2a2c7225 */ /* 0x004fc8000784002c */
[-C--:B------:R-:W-:Y:S02]  /*9890*/  IMAD R18, R42, R16.reuse, RZ ;  /* 0x000000102a127224 */ /* 0x080fe400078e02ff */
[C---:B------:R-:W-:Y:S02]  /*98a0*/  IMAD R17, R43.reuse, R13, RZ ;  /* 0x0000000d2b117224 */ /* 0x040fe400078e02ff */
[----:B------:R-:W-:Y:S01]  /*98b0*/  IMAD R20, R43, R16, RZ ;  /* 0x000000102b147224 */ /* 0x000fe200078e02ff */
[----:B------:R-:W-:-:S04]  /*98c0*/  IADD3 R18, P0, PT, R18, R45, RZ ;  /* 0x0000002d12127210 */ /* 0x000fc80007f1e0ff */
[----:B------:R-:W-:Y:S01]  /*98d0*/  IADD3 R19, P1, PT, R17, R18, RZ ;  /* 0x0000001211137210 */ /* 0x000fe20007f3e0ff */
[----:B------:R-:W-:Y:S02]  /*98e0*/  IMAD.MOV.U32 R18, RZ, RZ, R44 ;  /* 0x000000ffff127224 */ /* 0x000fe400078e002c */
[C---:B------:R-:W-:Y:S02]  /*98f0*/  IMAD R17, R15.reuse, 0x8, R1 ;  /* 0x000000080f117824 */ /* 0x040fe400078e0201 */
[----:B------:R-:W-:-:S03]  /*9900*/  VIADD R15, R15, 0x1 ;  /* 0x000000010f0f7836 */ /* 0x000fc60000000000 */
[----:B------:R0:W-:Y:S02]  /*9910*/  STL.64 [R17], R18 ;  /* 0x0000001211007387 */ /* 0x0001e40000100a00 */
[----:B0-----:R-:W-:-:S04]  /*9920*/  IMAD.HI.U32 R18, R42, R16, RZ ;  /* 0x000000102a127227 */ /* 0x001fc800078e00ff */
[----:B------:R-:W-:Y:S01]  /*9930*/  IMAD.HI.U32 R17, R43, R13, RZ ;  /* 0x0000000d2b117227 */ /* 0x000fe200078e00ff */
[----:B------:R-:W-:-:S03]  /*9940*/  IADD3.X R18, PT, PT, R18, RZ, RZ, P2, !PT ;  /* 0x000000ff12127210 */ /* 0x000fc600017fe4ff */
[----:B------:R-:W-:Y:S01]  /*9950*/  IMAD.HI.U32 R19, R43, R16, RZ ;  /* 0x000000102b137227 */ /* 0x000fe200078e00ff */
[----:B------:R-:W-:-:S04]  /*9960*/  IADD3.X R17, P0, PT, R17, R18, RZ, P0, !PT ;  /* 0x0000001211117210 */ /* 0x000fc8000071e4ff */
[----:B------:R-:W-:Y:S01]  /*9970*/  IADD3.X R17, P1, PT, R20, R17, RZ, P1, !PT ;  /* 0x0000001114117210 */ /* 0x000fe20000f3e4ff */
[----:B------:R-:W-:Y:S01]  /*9980*/  IMAD.X R18, RZ, RZ, R19, P0 ;  /* 0x000000ffff127224 */ /* 0x000fe200000e0613 */
[----:B------:R-:W-:-:S03]  /*9990*/  ISETP.NE.AND P0, PT, R21, -0xf, PT ;  /* 0xfffffff11500780c */ /* 0x000fc60003f05270 */
[----:B------:R-:W-:-:S04]  /*99a0*/  IMAD.X R18, RZ, RZ, R18, P1 ;  /* 0x000000ffff127224 */ /* 0x000fc800008e0612 */
[----:B------:R-:W-:Y:S02]  /*99b0*/  IMAD.MOV.U32 R19, RZ, RZ, R18 ;  /* 0x000000ffff137224 */ /* 0x000fe400078e0012 */
[----:B------:R-:W-:-:S04]  /*99c0*/  IMAD.MOV.U32 R18, RZ, RZ, R17 ;  /* 0x000000ffff127224 */ /* 0x000fc800078e0011 */
[----:B------:R-:W-:Y:S05]  /*99d0*/  @P0 BRA `(.L_x_176) ;  /* 0xfffffffc00840947 */ /* 0x000fea000383ffff */
[----:B------:R-:W-:Y:S05]  /*99e0*/  BSYNC.RECONVERGENT B1 ;  /* 0x0000000000017941 */ /* 0x000fea0003800200 */
.L_x_175:
[----:B------:R-:W-:-:S07]  /*99f0*/  IMAD.MOV.U32 R12, RZ, RZ, R14 ;  /* 0x000000ffff0c7224 */ /* 0x000fce00078e000e */
.L_x_174:
[----:B------:R-:W-:Y:S05]  /*9a00*/  BSYNC.RECONVERGENT B0 ;  /* 0x0000000000007941 */ /* 0x000fea0003800200 */
.L_x_173:
[----:B------:R-:W-:Y:S01]  /*9a10*/  LOP3.LUT P0, R39, R39, 0x3f, RZ, 0xc0, !PT ;  /* 0x0000003f27277812 */ /* 0x000fe2000780c0ff */
[----:B------:R-:W-:-:S04]  /*9a20*/  IMAD.IADD R5, R5, 0x1, R12 ;  /* 0x0000000105057824 */ /* 0x000fc800078e020c */
[----:B------:R-:W-:-:S05]  /*9a30*/  IMAD.U32 R5, R5, 0x8, R1 ;  /* 0x0000000805057824 */ /* 0x000fca00078e0001 */
[----:B------:R0:W-:Y:S04]  /*9a40*/  STL.64 [R5+-0x78], R18 ;  /* 0xffff881205007387 */ /* 0x0001e80000100a00 */
[----:B------:R-:W2:Y:S04]  /*9a50*/  @P0 LDL.64 R16, [R1+0x8] ;  /* 0x0000080001100983 */ /* 0x000ea80000100a00 */
[----:B------:R-:W3:Y:S04]  /*9a60*/  LDL.64 R14, [R1+0x10] ;  /* 0x00001000010e7983 */ /* 0x000ee80000100a00 */
[----:B------:R-:W4:Y:S01]  /*9a70*/  LDL.64 R12, [R1+0x18] ;  /* 0x00001800010c7983 */ /* 0x000f220000100a00 */
[----:B0-----:R-:W-:Y:S01]  /*9a80*/  @P0 LOP3.LUT R5, R39, 0x3f, RZ, 0x3c, !PT ;  /* 0x0000003f27050812 */ /* 0x001fe200078e3cff */
[----:B------:R-:W-:Y:S01]  /*9a90*/  BSSY.RECONVERGENT B0, `(.L_x_177) ;  /* 0x0000034000007945 */ /* 0x000fe20003800200 */
[----:B--2---:R-:W-:-:S02]  /*9aa0*/  @P0 SHF.R.U64 R20, R16, 0x1, R17 ;  /* 0x0000000110140819 */ /* 0x004fc40000001211 */
[----:B------:R-:W-:Y:S02]  /*9ab0*/  @P0 SHF.R.U32.HI R22, RZ, 0x1, R17 ;  /* 0x00000001ff160819 */ /* 0x000fe40000011611 */
[----:B---3--:R-:W-:Y:S02]  /*9ac0*/  @P0 SHF.L.U32 R19, R14, R39, RZ ;  /* 0x000000270e130219 */ /* 0x008fe400000006ff */
[----:B------:R-:W-:Y:S02]  /*9ad0*/  @P0 SHF.R.U64 R20, R20, R5, R22 ;  /* 0x0000000514140219 */ /* 0x000fe40000001216 */
[--C-:B------:R-:W-:Y:S02]  /*9ae0*/  @P0 SHF.R.U32.HI R16, RZ, 0x1, R15.reuse ;  /* 0x00000001ff100819 */ /* 0x100fe4000001160f */
[C-C-:B------:R-:W-:Y:S02]  /*9af0*/  @P0 SHF.R.U64 R17, R14.reuse, 0x1, R15.reuse ;  /* 0x000000010e110819 */ /* 0x140fe4000000120f */
[----:B------:R-:W-:-:S02]  /*9b00*/  @P0 SHF.L.U64.HI R18, R14, R39, R15 ;  /* 0x000000270e120219 */ /* 0x000fc4000001020f */
[----:B------:R-:W-:Y:S02]  /*9b10*/  @P0 SHF.R.U32.HI R22, RZ, R5, R22 ;  /* 0x00000005ff160219 */ /* 0x000fe40000011616 */
[----:B------:R-:W-:Y:S02]  /*9b20*/  @P0 LOP3.LUT R14, R19, R20, RZ, 0xfc, !PT ;  /* 0x00000014130e0212 */ /* 0x000fe400078efcff */
[----:B----4-:R-:W-:Y:S02]  /*9b30*/  @P0 SHF.L.U32 R21, R12, R39, RZ ;  /* 0x000000270c150219 */ /* 0x010fe400000006ff */
[-CC-:B------:R-:W-:Y:S02]  /*9b40*/  @P0 SHF.R.U64 R17, R17, R5.reuse, R16.reuse ;  /* 0x0000000511110219 */ /* 0x180fe40000001210 */
[----:B------:R-:W-:Y:S02]  /*9b50*/  @P0 LOP3.LUT R15, R18, R22, RZ, 0xfc, !PT ;  /* 0x00000016120f0212 */ /* 0x000fe400078efcff */
[----:B------:R-:W-:Y:S01]  /*9b60*/  @P0 SHF.R.U32.HI R5, RZ, R5, R16 ;  /* 0x00000005ff050219 */ /* 0x000fe20000011610 */
[----:B------:R-:W-:Y:S01]  /*9b70*/  IMAD.SHL.U32 R16, R14, 0x4, RZ ;  /* 0x000000040e107824 */ /* 0x000fe200078e00ff */
[----:B------:R-:W-:-:S02]  /*9b80*/  @P0 SHF.L.U64.HI R39, R12, R39, R13 ;  /* 0x000000270c270219 */ /* 0x000fc4000001020d */
[----:B------:R-:W-:Y:S02]  /*9b90*/  @P0 LOP3.LUT R12, R21, R17, RZ, 0xfc, !PT ;  /* 0x00000011150c0212 */ /* 0x000fe400078efcff */
[----:B------:R-:W-:Y:S02]  /*9ba0*/  SHF.L.U64.HI R14, R14, 0x2, R15 ;  /* 0x000000020e0e7819 */ /* 0x000fe4000001020f */
[----:B------:R-:W-:Y:S02]  /*9bb0*/  @P0 LOP3.LUT R13, R39, R5, RZ, 0xfc, !PT ;  /* 0x00000005270d0212 */ /* 0x000fe400078efcff */
[----:B------:R-:W-:Y:S02]  /*9bc0*/  SHF.L.W.U32.HI R15, R15, 0x2, R12 ;  /* 0x000000020f0f7819 */ /* 0x000fe40000010e0c */
[----:B------:R-:W-:Y:S02]  /*9bd0*/  IADD3 RZ, P0, PT, RZ, -R16, RZ ;  /* 0x80000010ffff7210 */ /* 0x000fe40007f1e0ff */
[----:B------:R-:W-:-:S02]  /*9be0*/  LOP3.LUT R5, RZ, R14, RZ, 0x33, !PT ;  /* 0x0000000eff057212 */ /* 0x000fc400078e33ff */
[----:B------:R-:W-:Y:S02]  /*9bf0*/  SHF.L.W.U32.HI R17, R12, 0x2, R13 ;  /* 0x000000020c117819 */ /* 0x000fe40000010e0d */
[----:B------:R-:W-:Y:S02]  /*9c00*/  LOP3.LUT R18, RZ, R15, RZ, 0x33, !PT ;  /* 0x0000000fff127212 */ /* 0x000fe400078e33ff */
[----:B------:R-:W-:Y:S02]  /*9c10*/  IADD3.X R12, P0, PT, RZ, R5, RZ, P0, !PT ;  /* 0x00000005ff0c7210 */ /* 0x000fe4000071e4ff */
[----:B------:R-:W-:Y:S02]  /*9c20*/  LOP3.LUT R5, RZ, R17, RZ, 0x33, !PT ;  /* 0x00000011ff057212 */ /* 0x000fe400078e33ff */
[----:B------:R-:W-:Y:S02]  /*9c30*/  IADD3.X R18, P1, PT, RZ, R18, RZ, P0, !PT ;  /* 0x00000012ff127210 */ /* 0x000fe4000073e4ff */
[----:B------:R-:W-:-:S03]  /*9c40*/  ISETP.GT.U32.AND P2, PT, R15, -0x1, PT ;  /* 0xffffffff0f00780c */ /* 0x000fc60003f44070 */
[----:B------:R-:W-:Y:S01]  /*9c50*/  IMAD.X R5, RZ, RZ, R5, P1 ;  /* 0x000000ffff057224 */ /* 0x000fe200008e0605 */
[----:B------:R-:W-:-:S04]  /*9c60*/  ISETP.GT.AND.EX P0, PT, R17, -0x1, PT, P2 ;  /* 0xffffffff1100780c */ /* 0x000fc80003f04320 */
[----:B------:R-:W-:Y:S02]  /*9c70*/  SEL R5, R17, R5, P0 ;  /* 0x0000000511057207 */ /* 0x000fe40000000000 */
[----:B------:R-:W-:Y:S02]  /*9c80*/  SEL R15, R15, R18, P0 ;  /* 0x000000120f0f7207 */ /* 0x000fe40000000000 */
[----:B------:R-:W-:Y:S02]  /*9c90*/  ISETP.NE.U32.AND P1, PT, R5, RZ, PT ;  /* 0x000000ff0500720c */ /* 0x000fe40003f25070 */
[----:B------:R-:W-:Y:S02]  /*9ca0*/  SEL R12, R14, R12, P0 ;  /* 0x0000000c0e0c7207 */ /* 0x000fe40000000000 */
[----:B------:R-:W-:Y:S01]  /*9cb0*/  SEL R18, R15, R5, !P1 ;  /* 0x000000050f127207 */ /* 0x000fe20004800000 */
[----:B------:R-:W-:-:S05]  /*9cc0*/  @!P0 IMAD.MOV R16, RZ, RZ, -R16 ;  /* 0x000000ffff108224 */ /* 0x000fca00078e0a10 */
[----:B------:R-:W0:Y:S02]  /*9cd0*/  FLO.U32 R18, R18 ;  /* 0x0000001200127300 */ /* 0x000e2400000e0000 */
[C---:B0-----:R-:W-:Y:S02]  /*9ce0*/  IADD3 R19, PT, PT, -R18.reuse, 0x1f, RZ ;  /* 0x0000001f12137810 */ /* 0x041fe40007ffe1ff */
[----:B------:R-:W-:-:S03]  /*9cf0*/  IADD3 R18, PT, PT, -R18, 0x3f, RZ ;  /* 0x0000003f12127810 */ /* 0x000fc60007ffe1ff */
[----:B------:R-:W-:-:S05]  /*9d00*/  @P1 IMAD.MOV R18, RZ, RZ, R19 ;  /* 0x000000ffff121224 */ /* 0x000fca00078e0213 */
[----:B------:R-:W-:-:S13]  /*9d10*/  ISETP.NE.AND P1, PT, R18, RZ, PT ;  /* 0x000000ff1200720c */ /* 0x000fda0003f25270 */
[----:B------:R-:W-:Y:S05]  /*9d20*/  @!P1 BRA `(.L_x_178) ;  /* 0x0000000000289947 */ /* 0x000fea0003800000 */
[----:B------:R-:W-:Y:S02]  /*9d30*/  LOP3.LUT R14, R18, 0x3f, RZ, 0xc0, !PT ;  /* 0x0000003f120e7812 */ /* 0x000fe400078ec0ff */
[--C-:B------:R-:W-:Y:S02]  /*9d40*/  SHF.R.U64 R16, R16, 0x1, R12.reuse ;  /* 0x0000000110107819 */ /* 0x100fe4000000120c */
[CC--:B------:R-:W-:Y:S02]  /*9d50*/  SHF.L.U64.HI R5, R15.reuse, R14.reuse, R5 ;  /* 0x0000000e0f057219 */ /* 0x0c0fe40000010205 */
[----:B------:R-:W-:Y:S02]  /*9d60*/  SHF.L.U32 R15, R15, R14, RZ ;  /* 0x0000000e0f0f7219 */ /* 0x000fe400000006ff */
[----:B------:R-:W-:Y:S02]  /*9d70*/  SHF.R.U32.HI R12, RZ, 0x1, R12 ;  /* 0x00000001ff0c7819 */ /* 0x000fe4000001160c */
[----:B------:R-:W-:-:S04]  /*9d80*/  LOP3.LUT R14, R18, 0x3f, RZ, 0xc, !PT ;  /* 0x0000003f120e7812 */ /* 0x000fc800078e0cff */
[-CC-:B------:R-:W-:Y:S02]  /*9d90*/  SHF.R.U64 R16, R16, R14.reuse, R12.reuse ;  /* 0x0000000e10107219 */ /* 0x180fe4000000120c */
[----:B------:R-:W-:Y:S02]  /*9da0*/  SHF.R.U32.HI R12, RZ, R14, R12 ;  /* 0x0000000eff0c7219 */ /* 0x000fe4000001160c */
[----:B------:R-:W-:Y:S02]  /*9db0*/  LOP3.LUT R15, R15, R16, RZ, 0xfc, !PT ;  /* 0x000000100f0f7212 */ /* 0x000fe400078efcff */
[----:B------:R-:W-:-:S07]  /*9dc0*/  LOP3.LUT R5, R5, R12, RZ, 0xfc, !PT ;  /* 0x0000000c05057212 */ /* 0x000fce00078efcff */
.L_x_178:
[----:B------:R-:W-:Y:S05]  /*9dd0*/  BSYNC.RECONVERGENT B0 ;  /* 0x0000000000007941 */ /* 0x000fea0003800200 */
.L_x_177:
[----:B------:R-:W-:-:S04]  /*9de0*/  IMAD.WIDE.U32 R40, R15, 0x2168c235, RZ ;  /* 0x2168c2350f287825 */ /* 0x000fc800078e00ff */
[----:B------:R-:W-:Y:S01]  /*9df0*/  IMAD.MOV.U32 R20, RZ, RZ, R41 ;  /* 0x000000ffff147224 */ /* 0x000fe200078e0029 */
[----:B------:R-:W-:Y:S01]  /*9e00*/  IADD3 RZ, P1, PT, R40, R40, RZ ;  /* 0x0000002828ff7210 */ /* 0x000fe20007f3e0ff */
[----:B------:R-:W-:Y:S02]  /*9e10*/  IMAD.MOV.U32 R21, RZ, RZ, RZ ;  /* 0x000000ffff157224 */ /* 0x000fe400078e00ff */
[----:B------:R-:W-:-:S04]  /*9e20*/  IMAD.HI.U32 R12, R5, -0x36f0255e, RZ ;  /* 0xc90fdaa2050c7827 */ /* 0x000fc800078e00ff */
[----:B------:R-:W-:-:S04]  /*9e30*/  IMAD.WIDE.U32 R20, R15, -0x36f0255e, R20 ;  /* 0xc90fdaa20f147825 */ /* 0x000fc800078e0014 */
[C---:B------:R-:W-:Y:S02]  /*9e40*/  IMAD R15, R5.reuse, -0x36f0255e, RZ ;  /* 0xc90fdaa2050f7824 */ /* 0x040fe400078e02ff */
[----:B------:R-:W-:-:S04]  /*9e50*/  IMAD.WIDE.U32 R20, P2, R5, 0x2168c235, R20 ;  /* 0x2168c23505147825 */ /* 0x000fc80007840014 */
[----:B------:R-:W-:Y:S01]  /*9e60*/  IMAD.X R12, RZ, RZ, R12, P2 ;  /* 0x000000ffff0c7224 */ /* 0x000fe200010e060c */
[----:B------:R-:W-:Y:S02]  /*9e70*/  IADD3 R15, P2, PT, R15, R21, RZ ;  /* 0x000000150f0f7210 */ /* 0x000fe40007f5e0ff */
[----:B------:R-:W-:Y:S02]  /*9e80*/  IADD3.X RZ, P1, PT, R20, R20, RZ, P1, !PT ;  /* 0x0000001414ff7210 */ /* 0x000fe40000f3e4ff */
[C---:B------:R-:W-:Y:S01]  /*9e90*/  ISETP.GT.U32.AND P3, PT, R15.reuse, RZ, PT ;  /* 0x000000ff0f00720c */ /* 0x040fe20003f64070 */
[----:B------:R-:W-:Y:S01]  /*9ea0*/  IMAD.X R14, RZ, RZ, R12, P2 ;  /* 0x000000ffff0e7224 */ /* 0x000fe200010e060c */
[----:B------:R-:W-:-:S04]  /*9eb0*/  IADD3.X R12, P2, PT, R15, R15, RZ, P1, !PT ;  /* 0x0000000f0f0c7210 */ /* 0x000fc80000f5e4ff */
[C---:B------:R-:W-:Y:S01]  /*9ec0*/  ISETP.GT.AND.EX P1, PT, R14.reuse, RZ, PT, P3 ;  /* 0x000000ff0e00720c */ /* 0x040fe20003f24330 */
[----:B------:R-:W-:-:S03]  /*9ed0*/  IMAD.X R5, R14, 0x1, R14, P2 ;  /* 0x000000010e057824 */ /* 0x000fc600010e060e */
[----:B------:R-:W-:Y:S02]  /*9ee0*/  SEL R12, R12, R15, P1 ;  /* 0x0000000f0c0c7207 */ /* 0x000fe40000800000 */
[----:B------:R-:W-:Y:S02]  /*9ef0*/  SEL R5, R5, R14, P1 ;  /* 0x0000000e05057207 */ /* 0x000fe40000800000 */
[----:B------:R-:W-:-:S05]  /*9f00*/  IADD3 R14, P2, PT, R12, 0x1, RZ ;  /* 0x000000010c0e7810 */ /* 0x000fca0007f5e0ff */
[----:B------:R-:W-:Y:S01]  /*9f10*/  IMAD.X R12, RZ, RZ, R5, P2 ;  /* 0x000000ffff0c7224 */ /* 0x000fe200010e0605 */
[----:B------:R-:W-:Y:S02]  /*9f20*/  SEL R5, RZ, 0xffffffff, !P1 ;  /* 0xffffffffff057807 */ /* 0x000fe40004800000 */
[----:B------:R-:W-:Y:S02]  /*9f30*/  LOP3.LUT P1, R15, R38, 0x80000000, RZ, 0xc0, !PT ;  /* 0x80000000260f7812 */ /* 0x000fe4000782c0ff */
[----:B------:R-:W-:Y:S01]  /*9f40*/  SHF.R.U64 R14, R14, 0xa, R12 ;  /* 0x0000000a0e0e7819 */ /* 0x000fe2000000120c */
[----:B------:R-:W-:Y:S01]  /*9f50*/  IMAD.IADD R5, R5, 0x1, -R18 ;  /* 0x0000000105057824 */ /* 0x000fe200078e0a12 */
[----:B------:R-:W-:Y:S02]  /*9f60*/  @!P0 LOP3.LUT R15, R15, 0x80000000, RZ, 0x3c, !PT ;  /* 0x800000000f0f8812 */ /* 0x000fe400078e3cff */
[----:B------:R-:W-:Y:S01]  /*9f70*/  IADD3 R14, P2, PT, R14, 0x1, RZ ;  /* 0x000000010e0e7810 */ /* 0x000fe20007f5e0ff */
[----:B------:R-:W-:-:S03]  /*9f80*/  IMAD.SHL.U32 R5, R5, 0x100000, RZ ;  /* 0x0010000005057824 */ /* 0x000fc600078e00ff */
[----:B------:R-:W-:-:S04]  /*9f90*/  LEA.HI.X R12, R12, RZ, RZ, 0x16, P2 ;  /* 0x000000ff0c0c7211 */ /* 0x000fc800010fb4ff */
[--C-:B------:R-:W-:Y:S02]  /*9fa0*/  SHF.R.U64 R16, R14, 0x1, R12.reuse ;  /* 0x000000010e107819 */ /* 0x100fe4000000120c */
[----:B------:R-:W-:Y:S02]  /*9fb0*/  SHF.R.U32.HI R14, RZ, 0x1e, R13 ;  /* 0x0000001eff0e7819 */ /* 0x000fe4000001160d */
[----:B------:R-:W-:Y:S02]  /*9fc0*/  SHF.R.U32.HI R12, RZ, 0x1, R12 ;  /* 0x00000001ff0c7819 */ /* 0x000fe4000001160c */
[----:B------:R-:W-:Y:S02]  /*9fd0*/  IADD3 R13, P2, P3, RZ, RZ, R16 ;  /* 0x000000ffff0d7210 */ /* 0x000fe40007b5e010 */
[----:B------:R-:W-:Y:S02]  /*9fe0*/  LEA.HI R14, R17, R14, RZ, 0x1 ;  /* 0x0000000e110e7211 */ /* 0x000fe400078f08ff */
[----:B------:R-:W-:-:S03]  /*9ff0*/  IADD3.X R5, PT, PT, R5, 0x3fe00000, R12, P2, P3 ;  /* 0x3fe0000005057810 */ /* 0x000fc600017e640c */
[----:B------:R-:W-:Y:S01]  /*a000*/  @P1 IMAD.MOV R14, RZ, RZ, -R14 ;  /* 0x000000ffff0e1224 */ /* 0x000fe200078e0a0e */
[----:B------:R-:W-:-:S07]  /*a010*/  LOP3.LUT R15, R5, R15, RZ, 0xfc, !PT ;  /* 0x0000000f050f7212 */ /* 0x000fce00078efcff */
.L_x_172:
[----:B------:R-:W-:Y:S02]  /*a020*/  IMAD.MOV.U32 R16, RZ, RZ, R23 ;  /* 0x000000ffff107224 */ /* 0x000fe400078e0017 */
[----:B------:R-:W-:Y:S02]  /*a030*/  IMAD.MOV.U32 R17, RZ, RZ, 0x0 ;  /* 0x00000000ff117424 */ /* 0x000fe400078e00ff */
[----:B------:R-:W-:Y:S02]  /*a040*/  IMAD.MOV.U32 R12, RZ, RZ, R13 ;  /* 0x000000ffff0c7224 */ /* 0x000fe400078e000d */
[----:B------:R-:W-:Y:S01]  /*a050*/  IMAD.MOV.U32 R13, RZ, RZ, R15 ;  /* 0x000000ffff0d7224 */ /* 0x000fe200078e000f */
[----:B------:R-:W-:Y:S06]  /*a060*/  RET.REL.NODEC R16 `(_Z15integrateKerneliddddPdii) ;  /* 0xffffff5c10e47950 */ /* 0x000fec0003c3ffff */
.L_x_179:
[----:B------:R-:W-:-:S00]  /*a070*/  BRA `(.L_x_179) ;  /* 0xfffffffc00fc7947 */ /* 0x000fc0000383ffff */
[----:B------:R-:W-:-:S00]  /*a080*/  NOP ;  /* 0x0000000000007918 */ /* 0x000fc00000000000 */
[----:B------:R-:W-:-:S00]  /*a090*/  NOP ;  /* 0x0000000000007918 */ /* 0x000fc00000000000 */
[----:B------:R-:W-:-:S00]  /*a0a0*/  NOP ;  /* 0x0000000000007918 */ /* 0x000fc00000000000 */
[----:B------:R-:W-:-:S00]  /*a0b0*/  NOP ;  /* 0x0000000000007918 */ /* 0x000fc00000000000 */
[----:B------:R-:W-:-:S00]  /*a0c0*/  NOP ;  /* 0x0000000000007918 */ /* 0x000fc00000000000 */
[----:B------:R-:W-:-:S00]  /*a0d0*/  NOP ;  /* 0x0000000000007918 */ /* 0x000fc00000000000 */
[----:B------:R-:W-:-:S00]  /*a0e0*/  NOP ;  /* 0x0000000000007918 */ /* 0x000fc00000000000 */
[----:B------:R-:W-:-:S00]  /*a0f0*/  NOP ;  /* 0x0000000000007918 */ /* 0x000fc00000000000 */
.L_x_184:


//--------------------- .nv.global.init           --------------------------
	.section	.nv.global.init,"aw",@progbits
	.align	16
.nv.global.init:
	.type		__cudart_sin_cos_coeffs,@object
	.size		__cudart_sin_cos_coeffs,(__cudart_i2opi_d - __cudart_sin_cos_coeffs)
__cudart_sin_cos_coeffs:
        /*0000*/ 	.byte	0x46, 0xd2, 0xb0, 0x2c, 0xf1, 0xe5, 0x5a, 0xbe, 0x92, 0xe3, 0xac, 0x69, 0xe3, 0x1d, 0xc7, 0x3e
        /*0010*/ 	.byte	0xa1, 0x62, 0xdb, 0x19, 0xa0, 0x01, 0x2a, 0xbf, 0x18, 0x08, 0x11, 0x11, 0x11, 0x11, 0x81, 0x3f
        /*0020*/ 	.byte	0x54, 0x55, 0x55, 0x55, 0x55, 0x55, 0xc5, 0xbf, 0x00, 0x00, 0x00, 0x00, 0x00, 0x00, 0x00, 0x00
        /*0030*/ 	.byte	0x00, 0x00, 0x00, 0x00, 0x00, 0x00, 0x00, 0x00, 0x64, 0x81, 0xfd, 0x20, 0x83, 0xff, 0xa8, 0xbd
        /*0040*/ 	.byte	0x28, 0x85, 0xef, 0xc1, 0xa7, 0xee, 0x21, 0x3e, 0xd9, 0xe6, 0x06, 0x8e, 0x4f, 0x7e, 0x92, 0xbe
        /*0050*/ 	.byte	0xe9, 0xbc, 0xdd, 0x19, 0xa0, 0x01, 0xfa, 0x3e, 0x47, 0x5d, 0xc1, 0x16, 0x6c, 0xc1, 0x56, 0xbf
        /*0060*/ 	.byte	0x51, 0x55, 0x55, 0x55, 0x55, 0x55, 0xa5, 0x3f, 0x00, 0x00, 0x00, 0x00, 0x00, 0x00, 0xe0, 0xbf
        /*0070*/ 	.byte	0x00, 0x00, 0x00, 0x00, 0x00, 0x00, 0xf0, 0x3f, 0x00, 0x00, 0x00, 0x00, 0x00, 0x00, 0x00, 0x00
	.type		__cudart_i2opi_d,@object
	.size		__cudart_i2opi_d,(.L_0 - __cudart_i2opi_d)
__cudart_i2opi_d:
        /* <DEDUP_REMOVED lines=9> */
.L_0:


//--------------------- .nv.shared._Z15integrateKerneliddddPdii --------------------------
	.section	.nv.shared._Z15integrateKerneliddddPdii,"aw",@nobits
	.sectionflags	@""
	.align	8
.nv.shared._Z15integrateKerneliddddPdii:
	.zero		3072


//--------------------- .nv.shared.reserved.0     --------------------------
	.section	.nv.shared.reserved.0,"aw",@nobits
	.weak		__nv_reservedSMEM_offset_0_alias
	.size		__nv_reservedSMEM_offset_0_alias, 0, 64
	.other		__nv_reservedSMEM_offset_0_alias,@"STO_CUDA_RESERVED_SHARED STV_DEFAULT"
__nv_reservedSMEM_offset_0_alias:
	.zero		0
	.zero		64


//--------------------- .nv.constant0._Z15integrateKerneliddddPdii --------------------------
	.section	.nv.constant0._Z15integrateKerneliddddPdii,"a",@progbits
	.sectionflags	@""
	.align	4
.nv.constant0._Z15integrateKerneliddddPdii:
	.zero		952


//--------------------- SYMBOLS --------------------------

	.type		.nv.reservedSmem.offset0,@object
	.size		.nv.reservedSmem.offset0,0x4
	.type		.nv.reservedSmem.cap,@object
	.size		.nv.reservedSmem.cap,0x4
